	.target	sm_90a

	.elftype	@"ET_EXEC"


//--------------------- .note.nv.tkinfo           --------------------------
	.section	.note.nv.tkinfo,"",@"SHT_NOTE"
	.sectionflags	@"SHF_NOTE_NV_TKINFO"
	.tkinfo
        /*0018*/ 	.word	0x00000002
        /*0030*/ 	.string	""
        /*0030*/ 	.string	"ptxas"
        /*0030*/ 	.string	"Cuda compilation tools, release 13.0, V13.0.88"
        /*0030*/ 	.string	"Build cuda_13.0.r13.0/compiler.36424714_0"
        /*0030*/ 	.string	"-v  -suppress-debug-info  -lineinfo  -arch sm_90a "



//--------------------- .note.nv.cuinfo           --------------------------
	.section	.note.nv.cuinfo,"",@"SHT_NOTE"
	.sectionflags	@"SHF_NOTE_NV_CUINFO"
        /*0018*/ 	.short	0x0002
        /*001a*/ 	.short	0x005a
        /*001c*/ 	.short	0x0082
	.zero		2


//--------------------- .nv.info                  --------------------------
	.section	.nv.info,"",@"SHT_CUDA_INFO"
	.align	4


	//----- nvinfo : EIATTR_REGCOUNT
	.align		4
        /*0000*/ 	.byte	0x04, 0x2f
        /*0002*/ 	.short	(.L_1 - .L_0)
	.align		4
.L_0:
        /*0004*/ 	.word	index@(gluon_wgmma)
        /*0008*/ 	.word	0x000000ff


	//----- nvinfo : EIATTR_FRAME_SIZE
	.align		4
.L_1:
        /*000c*/ 	.byte	0x04, 0x11
        /*000e*/ 	.short	(.L_3 - .L_2)
	.align		4
.L_2:
        /*0010*/ 	.word	index@(gluon_wgmma)
        /*0014*/ 	.word	0x00000270


	//----- nvinfo : EIATTR_MIN_STACK_SIZE
	.align		4
.L_3:
        /*0018*/ 	.byte	0x04, 0x12
        /*001a*/ 	.short	(.L_5 - .L_4)
	.align		4
.L_4:
        /*001c*/ 	.word	index@(gluon_wgmma)
        /*0020*/ 	.word	0x00000270
.L_5:


//--------------------- .nv.compat                --------------------------
	.section	.nv.compat,"",@"SHT_CUDA_COMPAT_INFO"
	.align	4
        /*0000*/ 	.byte	0x02, 0x09, 0x01, 0x00, 0x02, 0x02, 0x04, 0x00, 0x02, 0x05, 0x05, 0x00, 0x03, 0x07, 0x01, 0x01
        /*0010*/ 	.byte	0x02, 0x03, 0x03, 0x00, 0x02, 0x06, 0x01, 0x00, 0x04, 0x0b, 0x08, 0x00, 0x00, 0x00, 0x00, 0x00
        /*0020*/ 	.byte	0x00, 0x00, 0x00, 0x00


//--------------------- .nv.info.gluon_wgmma      --------------------------
	.section	.nv.info.gluon_wgmma,"",@"SHT_CUDA_INFO"
	.sectionflags	@""
	.align	4


	//----- nvinfo : EIATTR_CUDA_API_VERSION
	.align		4
        /*0000*/ 	.byte	0x04, 0x37
        /*0002*/ 	.short	(.L_7 - .L_6)
.L_6:
        /*0004*/ 	.word	0x00000082


	//----- nvinfo : EIATTR_KPARAM_INFO
	.align		4
.L_7:
        /*0008*/ 	.byte	0x04, 0x17
        /*000a*/ 	.short	(.L_9 - .L_8)
.L_8:
        /*000c*/ 	.word	0x00000000
        /*0010*/ 	.short	0x000a
        /*0012*/ 	.short	0x0048
        /*0014*/ 	.byte	0x00, 0xf4, 0x21, 0x00


	//----- nvinfo : EIATTR_KPARAM_INFO
	.align		4
.L_9:
        /*0018*/ 	.byte	0x04, 0x17
        /*001a*/ 	.short	(.L_11 - .L_10)
.L_10:
        /*001c*/ 	.word	0x00000000
        /*0020*/ 	.short	0x0009
        /*0022*/ 	.short	0x0040
        /*0024*/ 	.byte	0x00, 0xf4, 0x21, 0x00


	//----- nvinfo : EIATTR_KPARAM_INFO
	.align		4
.L_11:
        /*0028*/ 	.byte	0x04, 0x17
        /*002a*/ 	.short	(.L_13 - .L_12)
.L_12:
        /*002c*/ 	.word	0x00000000
        /*0030*/ 	.short	0x0008
        /*0032*/ 	.short	0x0038
        /*0034*/ 	.byte	0x00, 0xf0, 0x21, 0x00


	//----- nvinfo : EIATTR_KPARAM_INFO
	.align		4
.L_13:
        /*0038*/ 	.byte	0x04, 0x17
        /*003a*/ 	.short	(.L_15 - .L_14)
.L_14:
        /*003c*/ 	.word	0x00000000
        /*0040*/ 	.short	0x0007
        /*0042*/ 	.short	0x0030
        /*0044*/ 	.byte	0x00, 0xf0, 0x21, 0x00


	//----- nvinfo : EIATTR_KPARAM_INFO
	.align		4
.L_15:
        /*0048*/ 	.byte	0x04, 0x17
        /*004a*/ 	.short	(.L_17 - .L_16)
.L_16:
        /*004c*/ 	.word	0x00000000
        /*0050*/ 	.short	0x0006
        /*0052*/ 	.short	0x0028
        /*0054*/ 	.byte	0x00, 0xf0, 0x21, 0x00


	//----- nvinfo : EIATTR_KPARAM_INFO
	.align		4
.L_17:
        /*0058*/ 	.byte	0x04, 0x17
        /*005a*/ 	.short	(.L_19 - .L_18)
.L_18:
        /*005c*/ 	.word	0x00000000
        /*0060*/ 	.short	0x0005
        /*0062*/ 	.short	0x0020
        /*0064*/ 	.byte	0x00, 0xf0, 0x11, 0x00


	//----- nvinfo : EIATTR_KPARAM_INFO
	.align		4
.L_19:
        /*0068*/ 	.byte	0x04, 0x17
        /*006a*/ 	.short	(.L_21 - .L_20)
.L_20:
        /*006c*/ 	.word	0x00000000
        /*0070*/ 	.short	0x0004
        /*0072*/ 	.short	0x001c
        /*0074*/ 	.byte	0x00, 0xf0, 0x11, 0x00


	//----- nvinfo : EIATTR_KPARAM_INFO
	.align		4
.L_21:
        /*0078*/ 	.byte	0x04, 0x17
        /*007a*/ 	.short	(.L_23 - .L_22)
.L_22:
        /*007c*/ 	.word	0x00000000
        /*0080*/ 	.short	0x0003
        /*0082*/ 	.short	0x0018
        /*0084*/ 	.byte	0x00, 0xf0, 0x11, 0x00


	//----- nvinfo : EIATTR_KPARAM_INFO
	.align		4
.L_23:
        /*0088*/ 	.byte	0x04, 0x17
        /*008a*/ 	.short	(.L_25 - .L_24)
.L_24:
        /*008c*/ 	.word	0x00000000
        /*0090*/ 	.short	0x0002
        /*0092*/ 	.short	0x0010
        /*0094*/ 	.byte	0x00, 0xf4, 0x21, 0x00


	//----- nvinfo : EIATTR_KPARAM_INFO
	.align		4
.L_25:
        /*0098*/ 	.byte	0x04, 0x17
        /*009a*/ 	.short	(.L_27 - .L_26)
.L_26:
        /*009c*/ 	.word	0x00000000
        /*00a0*/ 	.short	0x0001
        /*00a2*/ 	.short	0x0008
        /*00a4*/ 	.byte	0x00, 0xf4, 0x21, 0x00


	//----- nvinfo : EIATTR_KPARAM_INFO
	.align		4
.L_27:
        /*00a8*/ 	.byte	0x04, 0x17
        /*00aa*/ 	.short	(.L_29 - .L_28)
.L_28:
        /*00ac*/ 	.word	0x00000000
        /*00b0*/ 	.short	0x0000
        /*00b2*/ 	.short	0x0000
        /*00b4*/ 	.byte	0x00, 0xf4, 0x21, 0x00


	//----- nvinfo : EIATTR_SPARSE_MMA_MASK
	.align		4
.L_29:
        /*00b8*/ 	.byte	0x03, 0x50
        /*00ba*/ 	.short	0x0000


	//----- nvinfo : EIATTR_MAXREG_COUNT
	.align		4
        /*00bc*/ 	.byte	0x03, 0x1b
        /*00be*/ 	.short	0x00ff


	//----- nvinfo : EIATTR_NUM_BARRIERS
	.align		4
        /*00c0*/ 	.byte	0x02, 0x4c
        /*00c2*/ 	.byte	0x01
	.zero		1


	//----- nvinfo : EIATTR_ANNOTATIONS
	.align		4
        /*00c4*/ 	.byte	0x04, 0x55
        /*00c6*/ 	.short	(.L_31 - .L_30)


	//   ....[0]....
.L_30:
        /*00c8*/ 	.word	0x00000001
        /*00cc*/ 	.byte	0x50, 0x11, 0x00, 0x00, 0x01, 0x00, 0x00, 0x00, 0xa0, 0x12, 0x00, 0x00, 0x01, 0x00, 0x00, 0x00
        /* <DEDUP_REMOVED lines=272> */
        /*11dc*/ 	.byte	0x20, 0x45, 0x00, 0x00, 0x01, 0x00, 0x00, 0x00, 0x30, 0x45, 0x00, 0x00


	//----- nvinfo : EIATTR_MERCURY_ISA_VERSION
	.align		4
.L_31:
        /*11e8*/ 	.byte	0x03, 0x5f
        /*11ea*/ 	.short	0x0101


	//----- nvinfo : EIATTR_INT_WARP_WIDE_INSTR_OFFSETS
	.align		4
        /*11ec*/ 	.byte	0x04, 0x31
        /*11ee*/ 	.short	(.L_33 - .L_32)


	//   ....[0]....
.L_32:
        /*11f0*/ 	.word	0x000012d0


	//   ....[1]....
        /*11f4*/ 	.word	0x000012f0


	//   ....[2]....
        /*11f8*/ 	.word	0x00001310


	//   ....[3]....
        /*11fc*/ 	.word	0x00001430


	//   ....[4]....
        /*1200*/ 	.word	0x00001450


	//   ....[5]....
        /*1204*/ 	.word	0x00002d80


	//   ....[6]....
        /*1208*/ 	.word	0x00002d90


	//----- nvinfo : EIATTR_COOP_GROUP_MASK_REGIDS
	.align		4
.L_33:
        /*120c*/ 	.byte	0x04, 0x29
        /*120e*/ 	.short	(.L_35 - .L_34)


	//   ....[0]....
.L_34:
        /*1210*/ 	.word	0xffffffff


	//   ....[1]....
        /*1214*/ 	.word	0xffffffff


	//   ....[2]....
        /*1218*/ 	.word	0xffffffff


	//----- nvinfo : EIATTR_COOP_GROUP_INSTR_OFFSETS
	.align		4
.L_35:
        /*121c*/ 	.byte	0x04, 0x28
        /*121e*/ 	.short	(.L_37 - .L_36)


	//   ....[0]....
.L_36:
        /*1220*/ 	.word	0x00000160


	//   ....[1]....
        /*1224*/ 	.word	0x00000730


	//   ....[2]....
        /*1228*/ 	.word	0x00000ce0


	//----- nvinfo : EIATTR_MBARRIER_INSTR_OFFSETS
	.align		4
.L_37:
        /*122c*/ 	.byte	0x04, 0x39
        /*122e*/ 	.short	(.L_39 - .L_38)


	//   ....[0]....
.L_38:
        /*1230*/ 	.word	0x00001b40
        /*1234*/ 	.word	0x000000ff
        /*1238*/ 	.word	0x00030000
        /*123c*/ 	.short	0x0100
        /*123e*/ 	.byte	0x07
	.zero		1


	//   ....[1]....
        /*1240*/ 	.word	0x00001cf0
        /*1244*/ 	.word	0x000000ff
        /*1248*/ 	.word	0x00030008
        /*124c*/ 	.short	0x0100
        /*124e*/ 	.byte	0x07
	.zero		1


	//   ....[2]....
        /*1250*/ 	.word	0x00001ea0
        /*1254*/ 	.word	0x000000ff
        /*1258*/ 	.word	0x00030010
        /*125c*/ 	.short	0x0100
        /*125e*/ 	.byte	0x07
	.zero		1


	//   ....[3]....
        /*1260*/ 	.word	0x00002050
        /*1264*/ 	.word	0x000000ff
        /*1268*/ 	.word	0x00030018
        /*126c*/ 	.short	0x0100
        /*126e*/ 	.byte	0x07
	.zero		1


	//   ....[4]....
        /*1270*/ 	.word	0x00002e60
        /*1274*/ 	.word	0x000000ff
        /*1278*/ 	.word	0x00030000
        /*127c*/ 	.short	0x010a
        /*127e*/ 	.byte	0x06
	.zero		1


	//   ....[5]....
        /*1280*/ 	.word	0x00003c80
        /*1284*/ 	.word	0x000000ff
        /*1288*/ 	.word	0x00030000
        /*128c*/ 	.short	0x0108
        /*128e*/ 	.byte	0x07
	.zero		1


	//   ....[6]....
        /*1290*/ 	.word	0x00003cf0
        /*1294*/ 	.word	0x000000ff
        /*1298*/ 	.word	0x00030008
        /*129c*/ 	.short	0x0108
        /*129e*/ 	.byte	0x07
	.zero		1


	//   ....[7]....
        /*12a0*/ 	.word	0x00003d60
        /*12a4*/ 	.word	0x000000ff
        /*12a8*/ 	.word	0x00030010
        /*12ac*/ 	.short	0x0108
        /*12ae*/ 	.byte	0x07
	.zero		1


	//   ....[8]....
        /*12b0*/ 	.word	0x000046b0
        /*12b4*/ 	.word	0x000000ff
        /*12b8*/ 	.word	0x00030018
        /*12bc*/ 	.short	0x0108
        /*12be*/ 	.byte	0x07
	.zero		1


	//   ....[9]....
        /*12c0*/ 	.word	0x000050e0
        /*12c4*/ 	.word	0x000000ff
        /*12c8*/ 	.word	0x00030000
        /*12cc*/ 	.short	0x010a
        /*12ce*/ 	.byte	0x06
	.zero		1


	//----- nvinfo : EIATTR_NUM_MBARRIERS
	.align		4
.L_39:
        /*12d0*/ 	.byte	0x03, 0x38
        /*12d2*/ 	.short	0x0004


	//----- nvinfo : EIATTR_EXIT_INSTR_OFFSETS
	.align		4
        /*12d4*/ 	.byte	0x04, 0x1c
        /*12d6*/ 	.short	(.L_41 - .L_40)


	//   ....[0]....
.L_40:
        /*12d8*/ 	.word	0x000050d0


	//----- nvinfo : EIATTR_REQNTID
	.align		4
.L_41:
        /*12dc*/ 	.byte	0x04, 0x10
        /*12de*/ 	.short	(.L_43 - .L_42)
.L_42:
        /*12e0*/ 	.word	0x00000080
        /*12e4*/ 	.word	0x00000001
        /*12e8*/ 	.word	0x00000001


	//----- nvinfo : EIATTR_CRS_STACK_SIZE
	.align		4
.L_43:
        /*12ec*/ 	.byte	0x04, 0x1e
        /*12ee*/ 	.short	(.L_45 - .L_44)
.L_44:
        /*12f0*/ 	.word	0x00000000


	//----- nvinfo : EIATTR_CBANK_PARAM_SIZE
	.align		4
.L_45:
        /*12f4*/ 	.byte	0x03, 0x19
        /*12f6*/ 	.short	0x0050


	//----- nvinfo : EIATTR_PARAM_CBANK
	.align		4
        /*12f8*/ 	.byte	0x04, 0x0a
        /*12fa*/ 	.short	(.L_47 - .L_46)
	.align		4
.L_46:
        /*12fc*/ 	.word	index@(.nv.constant0.gluon_wgmma)
        /*1300*/ 	.short	0x0210
        /*1302*/ 	.short	0x0050


	//----- nvinfo : EIATTR_SW_WAR
	.align		4
.L_47:
        /*1304*/ 	.byte	0x04, 0x36
        /*1306*/ 	.short	(.L_49 - .L_48)
.L_48:
        /*1308*/ 	.word	0x00000008
.L_49:


//--------------------- .nv.callgraph             --------------------------
	.section	.nv.callgraph,"",@"SHT_CUDA_CALLGRAPH"
	.align	4
	.sectionentsize	8
	.align		4
        /*0000*/ 	.word	0x00000000
	.align		4
        /*0004*/ 	.word	0xffffffff
	.align		4
        /*0008*/ 	.word	0x00000000
	.align		4
        /*000c*/ 	.word	0xfffffffe
	.align		4
        /*0010*/ 	.word	0x00000000
	.align		4
        /*0014*/ 	.word	0xfffffffd
	.align		4
        /*0018*/ 	.word	0x00000000
	.align		4
        /*001c*/ 	.word	0xfffffffc


//--------------------- .text.gluon_wgmma         --------------------------
	.section	.text.gluon_wgmma,"ax",@progbits
	.align	128
        .global         gluon_wgmma
        .type           gluon_wgmma,@function
        .size           gluon_wgmma,(.L_x_52 - gluon_wgmma)
        .other          gluon_wgmma,@"STO_CUDA_ENTRY STV_DEFAULT"
gluon_wgmma:
.text.gluon_wgmma:
[----:B------:R-:W1:Y:S01]  /*0000*/  LDC R1, c[0x0][0x28] ;  /* 0x00000a00ff017b82 */ /* 0x000e620000000800 */
[----:B------:R-:W2:Y:S07]  /*0010*/  S2R R16, SR_TID.X ;  /* 0x0000000000107919 */ /* 0x000eae0000002100 */
[----:B------:R-:W3:Y:S01]  /*0020*/  S2UR UR4, SR_CgaCtaId ;  /* 0x00000000000479c3 */ /* 0x000ee20000008800 */
[----:B------:R-:W-:Y:S01]  /*0030*/  UMOV UR7, 0x400 ;  /* 0x0000040000077882 */ /* 0x000fe20000000000 */
[----:B------:R-:W-:Y:S01]  /*0040*/  ULDC UR6, c[0x0][0xc] ;  /* 0x0000030000067ab9 */ /* 0x000fe20000000800 */
[----:B------:R-:W-:Y:S01]  /*0050*/  ULDC.64 UR24, c[0x0][0x250] ;  /* 0x0000940000187ab9 */ /* 0x000fe20000000a00 */
[----:B------:R-:W-:Y:S01]  /*0060*/  BSSY B0, `(.L_x_0) ;  /* 0x000001f000007945 */ /* 0x000fe20003800000 */
[----:B-1----:R-:W-:-:S03]  /*0070*/  VIADD R1, R1, 0xfffffd90 ;  /* 0xfffffd9001017836 */ /* 0x002fc60000000000 */
[----:B------:R-:W1:Y:S08]  /*0080*/  LDC R6, c[0x0][0x228] ;  /* 0x00008a00ff067b82 */ /* 0x000e700000000800 */
[----:B------:R-:W4:Y:S08]  /*0090*/  LDC R13, c[0x0][0x230] ;  /* 0x00008c00ff0d7b82 */ /* 0x000f300000000800 */
[----:B------:R-:W-:Y:S01]  /*00a0*/  S2UR UR36, SR_CTAID.Y ;  /* 0x00000000002479c3 */ /* 0x000fe20000002600 */
[----:B---3--:R-:W-:-:S03]  /*00b0*/  ULEA UR7, UR4, UR7, 0x18 ;  /* 0x0000000704077291 */ /* 0x008fc6000f8ec03f */
[----:B------:R-:W-:Y:S01]  /*00c0*/  ULDC UR4, c[0x0][0x10] ;  /* 0x0000040000047ab9 */ /* 0x000fe20000000800 */
[----:B--2---:R-:W-:-:S03]  /*00d0*/  LOP3.LUT R3, R16, 0x7f, RZ, 0xc0, !PT ;  /* 0x0000007f10037812 */ /* 0x004fc600078ec0ff */
[----:B------:R-:W2:Y:S01]  /*00e0*/  S2UR UR5, SR_CTAID.Z ;  /* 0x00000000000579c3 */ /* 0x000ea20000002700 */
[----:B-1----:R-:W-:Y:S01]  /*00f0*/  VIADD R6, R6, 0xffffffff ;  /* 0xffffffff06067836 */ /* 0x002fe20000000000 */
[C---:B------:R-:W-:Y:S02]  /*0100*/  ISETP.GE.U32.AND P0, PT, R3.reuse, 0x20, PT ;  /* 0x000000200300780c */ /* 0x040fe40003f06070 */
[C---:B------:R-:W-:Y:S02]  /*0110*/  ISETP.NE.U32.AND P1, PT, R3.reuse, RZ, PT ;  /* 0x000000ff0300720c */ /* 0x040fe40003f25070 */
[----:B------:R-:W-:Y:S02]  /*0120*/  LEA R12, R3, UR7, 0x2 ;  /* 0x00000007030c7c11 */ /* 0x000fe4000f8e10ff */
[----:B------:R-:W1:Y:S01]  /*0130*/  S2UR UR37, SR_CTAID.X ;  /* 0x00000000002579c3 */ /* 0x000e620000002500 */
[----:B----4-:R-:W-:-:S06]  /*0140*/  VIADD R8, R13, 0xffffffff ;  /* 0xffffffff0d087836 */ /* 0x010fcc0000000000 */
[----:B------:R3:W-:Y:S01]  /*0150*/  @!P0 STS [R12], RZ ;  /* 0x000000ff0c008388 */ /* 0x0007e20000000800 */
[----:B------:R-:W-:-:S03]  /*0160*/  NOP ;  /* 0x0000000000007918 */ /* 0x000fc60000000000 */
[----:B------:R3:W-:Y:S01]  /*0170*/  @!P1 STS [UR7+0x24], R6 ;  /* 0x00002406ff009988 */ /* 0x0007e20008000807 */
[----:B--2---:R-:W-:-:S03]  /*0180*/  UIMAD UR4, UR5, UR4, UR36 ;  /* 0x00000004050472a4 */ /* 0x004fc6000f8e0224 */
[----:B------:R3:W-:Y:S01]  /*0190*/  @!P1 STS [UR7+0x20], R8 ;  /* 0x00002008ff009988 */ /* 0x0007e20008000807 */
[----:B-1----:R-:W-:-:S04]  /*01a0*/  UIMAD UR4, UR4, UR6, UR37 ;  /* 0x00000006040472a4 */ /* 0x002fc8000f8e0225 */
[----:B------:R-:W-:-:S04]  /*01b0*/  UIMAD UR4, UR4, 0x180, URZ ;  /* 0x00000180040478a4 */ /* 0x000fc8000f8e023f */
[----:B------:R-:W-:-:S04]  /*01c0*/  UIADD3 UR20, UP0, UR4, UR24, URZ ;  /* 0x0000001804147290 */ /* 0x000fc8000ff1e03f */
[----:B------:R-:W-:Y:S01]  /*01d0*/  ULEA.HI.X.SX32 UR21, UR4, UR25, 0x1, UP0 ;  /* 0x0000001904157291 */ /* 0x000fe200080f0e3f */
[----:B---3--:R-:W-:Y:S11]  /*01e0*/  @P1 BRA `(.L_x_1) ;  /* 0x0000000000181947 */ /* 0x008ff60003800000 */
[----:B------:R-:W1:Y:S01]  /*01f0*/  LDS R0, [UR7+0x8] ;  /* 0x00000807ff007984 */ /* 0x000e620008000800 */
[----:B------:R-:W2:Y:S01]  /*0200*/  LDC.64 R10, c[0x0][0x210] ;  /* 0x00008400ff0a7b82 */ /* 0x000ea20000000a00 */
[----:B------:R-:W-:Y:S02]  /*0210*/  IMAD.MOV.U32 R5, RZ, RZ, 0x70 ;  /* 0x00000070ff057424 */ /* 0x000fe400078e00ff */
[----:B--2---:R2:W-:Y:S03]  /*0220*/  STS.64 [UR7], R10 ;  /* 0x0000000aff007988 */ /* 0x0045e60008000a07 */
[----:B-1----:R-:W-:-:S05]  /*0230*/  LOP3.LUT R0, R0, 0x10, R5, 0xd8, !PT ;  /* 0x0000001000007812 */ /* 0x002fca00078ed805 */
[----:B------:R2:W-:Y:S02]  /*0240*/  STS [UR7+0x8], R0 ;  /* 0x00000800ff007988 */ /* 0x0005e40008000807 */
.L_x_1:
[----:B------:R-:W-:Y:S05]  /*0250*/  BSYNC B0 ;  /* 0x0000000000007941 */ /* 0x000fea0003800000 */
.L_x_0:
[----:B------:R-:W-:Y:S04]  /*0260*/  BSSY B0, `(.L_x_2) ;  /* 0x000000a000007945 */ /* 0x000fe80003800000 */
[----:B------:R-:W-:Y:S05]  /*0270*/  @P1 BRA `(.L_x_3) ;  /* 0x0000000000201947 */ /* 0x000fea0003800000 */
[----:B--2---:R-:W1:Y:S01]  /*0280*/  LDS R0, [UR7+0x34] ;  /* 0x00003407ff007984 */ /* 0x004e620008000800 */
[----:B------:R-:W-:Y:S02]  /*0290*/  IMAD.MOV.U32 R5, RZ, RZ, 0x3f000000 ;  /* 0x3f000000ff057424 */ /* 0x000fe400078e00ff */
[----:B------:R-:W-:Y:S01]  /*02a0*/  @!P1 IMAD.MOV.U32 R2, RZ, RZ, 0x7f ;  /* 0x0000007fff029424 */ /* 0x000fe200078e00ff */
[----:B------:R-:W2:Y:S02]  /*02b0*/  @!P1 LDS R7, [UR7+0x38] ;  /* 0x00003807ff079984 */ /* 0x000ea40008000800 */
[----:B-1----:R-:W-:Y:S02]  /*02c0*/  LOP3.LUT R0, R0, 0xff000000, R5, 0xb8, !PT ;  /* 0xff00000000007812 */ /* 0x002fe400078eb805 */
[----:B--2---:R-:W-:-:S03]  /*02d0*/  @!P1 LOP3.LUT R2, R7, 0xff, R2, 0xb8, !PT ;  /* 0x000000ff07029812 */ /* 0x004fc600078eb802 */
[----:B------:R1:W-:Y:S04]  /*02e0*/  STS [UR7+0x34], R0 ;  /* 0x00003400ff007988 */ /* 0x0003e80008000807 */
[----:B------:R1:W-:Y:S02]  /*02f0*/  @!P1 STS [UR7+0x38], R2 ;  /* 0x00003802ff009988 */ /* 0x0003e40008000807 */
.L_x_3:
[----:B------:R-:W-:Y:S05]  /*0300*/  BSYNC B0 ;  /* 0x0000000000007941 */ /* 0x000fea0003800000 */
.L_x_2:
[----:B------:R-:W-:Y:S04]  /*0310*/  BSSY B0, `(.L_x_4) ;  /* 0x000000e000007945 */ /* 0x000fe80003800000 */
[----:B------:R-:W-:Y:S05]  /*0320*/  @P1 BRA `(.L_x_5) ;  /* 0x0000000000301947 */ /* 0x000fea0003800000 */
[----:B-1----:R-:W1:Y:S01]  /*0330*/  LDS R2, [UR7+0x34] ;  /* 0x00003407ff027984 */ /* 0x002e620008000800 */
[----:B------:R-:W3:Y:S03]  /*0340*/  LDC.64 R4, c[0x0][0x238] ;  /* 0x00008e00ff047b82 */ /* 0x000ee60000000a00 */
[----:B--2---:R-:W2:Y:S01]  /*0350*/  LDS R0, [UR7+0x1c] ;  /* 0x00001c07ff007984 */ /* 0x004ea20008000800 */
[C---:B---3--:R-:W-:Y:S01]  /*0360*/  SHF.L.U64.HI R5, R4.reuse, 0x1, R5 ;  /* 0x0000000104057819 */ /* 0x048fe20000010205 */
[----:B------:R-:W-:-:S03]  /*0370*/  IMAD.SHL.U32 R4, R4, 0x2, RZ ;  /* 0x0000000204047824 */ /* 0x000fc600078e00ff */
[--C-:B------:R-:W-:Y:S02]  /*0380*/  SHF.R.U32.HI R7, RZ, 0x4, R5.reuse ;  /* 0x00000004ff077819 */ /* 0x100fe40000011605 */
[----:B------:R-:W-:-:S05]  /*0390*/  SHF.R.U64 R4, R4, 0x4, R5 ;  /* 0x0000000404047819 */ /* 0x000fca0000001205 */
[----:B------:R3:W-:Y:S01]  /*03a0*/  STS [UR7+0xc], R4 ;  /* 0x00000c04ff007988 */ /* 0x0007e20008000807 */
[----:B-1----:R-:W-:Y:S02]  /*03b0*/  LOP3.LUT R2, R2, 0x7, RZ, 0xb8, !PT ;  /* 0x0000000702027812 */ /* 0x002fe400078eb8ff */
[----:B--2---:R-:W-:-:S03]  /*03c0*/  LOP3.LUT R0, R0, 0xf, R7, 0xb8, !PT ;  /* 0x0000000f00007812 */ /* 0x004fc600078eb807 */
[----:B------:R3:W-:Y:S04]  /*03d0*/  STS [UR7+0x34], R2 ;  /* 0x00003402ff007988 */ /* 0x0007e80008000807 */
[----:B------:R3:W-:Y:S02]  /*03e0*/  STS [UR7+0x1c], R0 ;  /* 0x00001c00ff007988 */ /* 0x0007e40008000807 */
.L_x_5:
[----:B------:R-:W-:Y:S05]  /*03f0*/  BSYNC B0 ;  /* 0x0000000000007941 */ /* 0x000fea0003800000 */
.L_x_4:
[----:B------:R-:W-:Y:S04]  /*0400*/  BSSY B1, `(.L_x_6) ;  /* 0x000001b000017945 */ /* 0x000fe80003800000 */
[----:B------:R-:W-:Y:S01]  /*0410*/  BSSY B0, `(.L_x_7) ;  /* 0x0000016000007945 */ /* 0x000fe20003800000 */
[----:B-123--:R-:W-:-:S03]  /*0420*/  IMAD.MOV.U32 R0, RZ, RZ, RZ ;  /* 0x000000ffff007224 */ /* 0x00efc600078e00ff */
[----:B------:R-:W-:Y:S05]  /*0430*/  @P1 BRA `(.L_x_8) ;  /* 0x0000000000201947 */ /* 0x000fea0003800000 */
[----:B------:R-:W1:Y:S02]  /*0440*/  LDS R2, [UR7+0x34] ;  /* 0x00003407ff027984 */ /* 0x000e640008000800 */
[----:B-1----:R-:W-:-:S05]  /*0450*/  LOP3.LUT R2, R2, 0x38, RZ, 0xb8, !PT ;  /* 0x0000003802027812 */ /* 0x002fca00078eb8ff */
[----:B------:R1:W-:Y:S01]  /*0460*/  STS [UR7+0x34], R2 ;  /* 0x00003402ff007988 */ /* 0x0003e20008000807 */
[----:B------:R-:W-:Y:S05]  /*0470*/  @P1 BRA `(.L_x_9) ;  /* 0x0000000000201947 */ /* 0x000fea0003800000 */
[----:B-1----:R-:W1:Y:S01]  /*0480*/  LDS R2, [UR7+0x8] ;  /* 0x00000807ff027984 */ /* 0x002e620008000800 */
[----:B------:R-:W-:-:S05]  /*0490*/  IMAD.MOV.U32 R5, RZ, RZ, 0x780 ;  /* 0x00000780ff057424 */ /* 0x000fca00078e00ff */
[----:B-1----:R-:W-:-:S05]  /*04a0*/  LOP3.LUT R2, R2, 0x300, R5, 0xd8, !PT ;  /* 0x0000030002027812 */ /* 0x002fca00078ed805 */
[----:B------:R1:W-:Y:S02]  /*04b0*/  STS [UR7+0x8], R2 ;  /* 0x00000802ff007988 */ /* 0x0003e40008000807 */
.L_x_8:
[----:B------:R-:W-:Y:S05]  /*04c0*/  @P1 BRA `(.L_x_10) ;  /* 0x0000000000281947 */ /* 0x000fea0003800000 */
[----:B-1----:R-:W1:Y:S02]  /*04d0*/  LDS R2, [UR7+0x8] ;  /* 0x00000807ff027984 */ /* 0x002e640008000800 */
[----:B-1----:R-:W-:-:S05]  /*04e0*/  LOP3.LUT R2, R2, 0x1800, RZ, 0xb8, !PT ;  /* 0x0000180002027812 */ /* 0x002fca00078eb8ff */
[----:B------:R2:W-:Y:S02]  /*04f0*/  STS [UR7+0x8], R2 ;  /* 0x00000802ff007988 */ /* 0x0005e40008000807 */
.L_x_9:
[----:B------:R-:W-:Y:S05]  /*0500*/  @P1 BREAK B0 ;  /* 0x0000000000001942 */ /* 0x000fea0003800000 */
[----:B------:R-:W-:Y:S05]  /*0510*/  @P1 BRA `(.L_x_11) ;  /* 0x0000000000241947 */ /* 0x000fea0003800000 */
[----:B------:R-:W3:Y:S01]  /*0520*/  LDS R5, [UR7+0x8] ;  /* 0x00000807ff057984 */ /* 0x000ee20008000800 */
[----:B-12---:R-:W-:-:S05]  /*0530*/  IMAD.MOV.U32 R2, RZ, RZ, 0x6000 ;  /* 0x00006000ff027424 */ /* 0x006fca00078e00ff */
[----:B---3--:R-:W-:-:S04]  /*0540*/  LOP3.LUT R2, R5, 0x6000, R2, 0xd8, !PT ;  /* 0x0000600005027812 */ /* 0x008fc800078ed802 */
[----:B------:R-:W-:-:S05]  /*0550*/  LOP3.LUT R2, R2, 0x400000, RZ, 0xb8, !PT ;  /* 0x0040000002027812 */ /* 0x000fca00078eb8ff */
[----:B------:R2:W-:Y:S02]  /*0560*/  STS [UR7+0x8], R2 ;  /* 0x00000802ff007988 */ /* 0x0005e40008000807 */
.L_x_10:
[----:B------:R-:W-:Y:S05]  /*0570*/  BSYNC B0 ;  /* 0x0000000000007941 */ /* 0x000fea0003800000 */
.L_x_7:
[----:B-12---:R-:W1:Y:S02]  /*0580*/  @!P1 LDS R2, [UR7+0x8] ;  /* 0x00000807ff029984 */ /* 0x006e640008000800 */
[----:B-1----:R-:W-:-:S05]  /*0590*/  @!P1 LOP3.LUT R2, R2, 0x8000, RZ, 0xb8, !PT ;  /* 0x0000800002029812 */ /* 0x002fca00078eb8ff */
[----:B------:R3:W-:Y:S02]  /*05a0*/  @!P1 STS [UR7+0x8], R2 ;  /* 0x00000802ff009988 */ /* 0x0007e40008000807 */
.L_x_11:
[----:B------:R-:W-:Y:S05]  /*05b0*/  BSYNC B1 ;  /* 0x0000000000017941 */ /* 0x000fea0003800000 */
.L_x_6:
[----:B------:R-:W-:Y:S05]  /*05c0*/  WARPSYNC.ALL ;  /* 0x0000000000007948 */ /* 0x000fea0003800000 */
[----:B------:R-:W4:Y:S02]  /*05d0*/  LDC R7, c[0x0][0x22c] ;  /* 0x00008b00ff077b82 */ /* 0x000f240000000800 */
[----:B----4-:R-:W-:Y:S01]  /*05e0*/  VIADD R7, R7, 0xffffffff ;  /* 0xffffffff07077836 */ /* 0x010fe20000000000 */
[----:B------:R-:W-:Y:S06]  /*05f0*/  @P0 BRA `(.L_x_12) ;  /* 0x0000000000280947 */ /* 0x000fec0003800000 */
[----:B-123--:R-:W1:Y:S01]  /*0600*/  S2R R2, SR_LANEID ;  /* 0x0000000000027919 */ /* 0x00ee620000000000 */
[----:B------:R-:W-:Y:S05]  /*0610*/  WARPSYNC.ALL ;  /* 0x0000000000007948 */ /* 0x000fea0003800000 */
[----:B-1----:R-:W-:-:S05]  /*0620*/  IMAD.SHL.U32 R2, R2, 0x4, RZ ;  /* 0x0000000402027824 */ /* 0x002fca00078e00ff */
[----:B------:R-:W1:Y:S01]  /*0630*/  LDS R9, [R2+UR7] ;  /* 0x0000000702097984 */ /* 0x000e620008000800 */
[----:B------:R-:W-:-:S05]  /*0640*/  IADD3 R4, P2, R2, UR20, RZ ;  /* 0x0000001402047c10 */ /* 0x000fca000ff5e0ff */
[----:B------:R-:W-:-:S05]  /*0650*/  IMAD.X R5, RZ, RZ, UR21, P2 ;  /* 0x00000015ff057e24 */ /* 0x000fca00090e06ff */
[----:B-1----:R4:W5:Y:S01]  /*0660*/  ATOMG.E.EXCH.STRONG.GPU PT, RZ, [R4], R9 ;  /* 0x0000000904ff73a8 */ /* 0x00296200041ee100 */
[----:B------:R-:W-:-:S04]  /*0670*/  DEPBAR {5,4,3,2,1,0} ;  /* 0x0000003f0000791a */ /* 0x000fc80000000000 */
[----:B------:R4:W-:Y:S01]  /*0680*/  UTMACCTL.IV [UR20] ;  /* 0x00000000140079b9 */ /* 0x0009e20008000000 */
[----:B------:R-:W-:Y:S01]  /*0690*/  NOP ;  /* 0x0000000000007918 */ /* 0x000fe20000000000 */
.L_x_12:
[----:B------:R-:W-:Y:S05]  /*06a0*/  @P0 BRA `(.L_x_13) ;  /* 0x00000000000c0947 */ /* 0x000fea0003800000 */
[----:B------:R0:W-:Y:S01]  /*06b0*/  UTMACMDFLUSH ;  /* 0x00000000000079b7 */ /* 0x0001e20000000000 */
[----:B------:R-:W-:Y:S05]  /*06c0*/  @P0 BRA `(.L_x_13) ;  /* 0x0000000000040947 */ /* 0x000fea0003800000 */
[----:B------:R-:W-:-:S04]  /*06d0*/  DEPBAR.LE SB0, 0x0 ;  /* 0x000080000000791a */ /* 0x000fc80000000000 */
.L_x_13:
[----:B------:R-:W-:Y:S05]  /*06e0*/  WARPSYNC.ALL ;  /* 0x0000000000007948 */ /* 0x000fea0003800000 */
[----:B-----5:R-:W-:Y:S06]  /*06f0*/  BAR.SYNC.DEFER_BLOCKING 0x0 ;  /* 0x0000000000007b1d */ /* 0x020fec0000010000 */
[----:B------:R-:W-:Y:S02]  /*0700*/  BSSY B1, `(.L_x_14) ;  /* 0x000000b000017945 */ /* 0x000fe40003800000 */
[----:B------:R-:W-:Y:S06]  /*0710*/  BAR.SYNC.DEFER_BLOCKING 0x0 ;  /* 0x0000000000007b1d */ /* 0x000fec0000010000 */
[----:B------:R1:W-:Y:S01]  /*0720*/  @!P0 STS [R12], RZ ;  /* 0x000000ff0c008388 */ /* 0x0003e20000000800 */
[----:B------:R-:W-:Y:S01]  /*0730*/  NOP ;  /* 0x0000000000007918 */ /* 0x000fe20000000000 */
[----:B------:R-:W-:Y:S05]  /*0740*/  @P1 BRA `(.L_x_15) ;  /* 0x0000000000181947 */ /* 0x000fea0003800000 */
[----:B-123--:R-:W1:Y:S01]  /*0750*/  LDS R2, [UR7+0x8] ;  /* 0x00000807ff027984 */ /* 0x00ee620008000800 */
[----:B------:R-:W2:Y:S01]  /*0760*/  LDC.64 R10, c[0x0][0x218] ;  /* 0x00008600ff0a7b82 */ /* 0x000ea20000000a00 */
[----:B----4-:R-:W-:Y:S02]  /*0770*/  IMAD.MOV.U32 R5, RZ, RZ, 0x70 ;  /* 0x00000070ff057424 */ /* 0x010fe400078e00ff */
[----:B--2---:R2:W-:Y:S03]  /*0780*/  STS.64 [UR7], R10 ;  /* 0x0000000aff007988 */ /* 0x0045e60008000a07 */
[----:B-1----:R-:W-:-:S05]  /*0790*/  LOP3.LUT R2, R2, 0x10, R5, 0xd8, !PT ;  /* 0x0000001002027812 */ /* 0x002fca00078ed805 */
[----:B------:R2:W-:Y:S02]  /*07a0*/  STS [UR7+0x8], R2 ;  /* 0x00000802ff007988 */ /* 0x0005e40008000807 */
.L_x_15:
[----:B----4-:R-:W-:Y:S05]  /*07b0*/  BSYNC B1 ;  /* 0x0000000000017941 */ /* 0x010fea0003800000 */
.L_x_14:
[----:B------:R-:W-:Y:S04]  /*07c0*/  BSSY B1, `(.L_x_16) ;  /* 0x000000a000017945 */ /* 0x000fe80003800000 */
[----:B------:R-:W-:Y:S05]  /*07d0*/  @P1 BRA `(.L_x_17) ;  /* 0x0000000000201947 */ /* 0x000fea0003800000 */
[----:B-123--:R-:W1:Y:S01]  /*07e0*/  LDS R2, [UR7+0x34] ;  /* 0x00003407ff027984 */ /* 0x00ee620008000800 */
[----:B------:R-:W-:Y:S02]  /*07f0*/  IMAD.MOV.U32 R9, RZ, RZ, 0x3f000000 ;  /* 0x3f000000ff097424 */ /* 0x000fe400078e00ff */
[----:B------:R-:W-:Y:S01]  /*0800*/  @!P1 IMAD.MOV.U32 R4, RZ, RZ, 0x3f ;  /* 0x0000003fff049424 */ /* 0x000fe200078e00ff */
[----:B------:R-:W2:Y:S02]  /*0810*/  @!P1 LDS R5, [UR7+0x38] ;  /* 0x00003807ff059984 */ /* 0x000ea40008000800 */
[----:B-1----:R-:W-:Y:S02]  /*0820*/  LOP3.LUT R2, R2, 0xff000000, R9, 0xb8, !PT ;  /* 0xff00000002027812 */ /* 0x002fe400078eb809 */
[----:B--2---:R-:W-:-:S03]  /*0830*/  @!P1 LOP3.LUT R4, R5, 0xff, R4, 0xb8, !PT ;  /* 0x000000ff05049812 */ /* 0x004fc600078eb804 */
[----:B------:R4:W-:Y:S04]  /*0840*/  STS [UR7+0x34], R2 ;  /* 0x00003402ff007988 */ /* 0x0009e80008000807 */
[----:B------:R4:W-:Y:S02]  /*0850*/  @!P1 STS [UR7+0x38], R4 ;  /* 0x00003804ff009988 */ /* 0x0009e40008000807 */
.L_x_17:
[----:B------:R-:W-:Y:S05]  /*0860*/  BSYNC B1 ;  /* 0x0000000000017941 */ /* 0x000fea0003800000 */
.L_x_16:
[----:B------:R-:W-:Y:S04]  /*0870*/  BSSY B1, `(.L_x_18) ;  /* 0x0000004000017945 */ /* 0x000fe80003800000 */
[----:B------:R-:W-:Y:S05]  /*0880*/  @P1 BRA `(.L_x_19) ;  /* 0x0000000000081947 */ /* 0x000fea0003800000 */
[----:B------:R1:W-:Y:S04]  /*0890*/  STS [UR7+0x24], R8 ;  /* 0x00002408ff007988 */ /* 0x0003e80008000807 */
[----:B------:R1:W-:Y:S02]  /*08a0*/  STS [UR7+0x20], R7 ;  /* 0x00002007ff007988 */ /* 0x0003e40008000807 */
.L_x_19:
[----:B------:R-:W-:Y:S05]  /*08b0*/  BSYNC B1 ;  /* 0x0000000000017941 */ /* 0x000fea0003800000 */
.L_x_18:
[----:B------:R-:W-:Y:S04]  /*08c0*/  BSSY B1, `(.L_x_20) ;  /* 0x000000e000017945 */ /* 0x000fe80003800000 */
[----:B------:R-:W-:Y:S05]  /*08d0*/  @P1 BRA `(.L_x_21) ;  /* 0x0000000000301947 */ /* 0x000fea0003800000 */
[----:B----4-:R-:W4:Y:S01]  /*08e0*/  LDS R4, [UR7+0x34] ;  /* 0x00003407ff047984 */ /* 0x010f220008000800 */
[----:B--2---:R-:W2:Y:S03]  /*08f0*/  LDC.64 R10, c[0x0][0x240] ;  /* 0x00009000ff0a7b82 */ /* 0x004ea60000000a00 */
[----:B-1-3--:R-:W1:Y:S01]  /*0900*/  LDS R2, [UR7+0x1c] ;  /* 0x00001c07ff027984 */ /* 0x00ae620008000800 */
[C---:B--2---:R-:W-:Y:S01]  /*0910*/  SHF.L.U64.HI R8, R10.reuse, 0x1, R11 ;  /* 0x000000010a087819 */ /* 0x044fe2000001020b */
[----:B------:R-:W-:-:S03]  /*0920*/  IMAD.SHL.U32 R5, R10, 0x2, RZ ;  /* 0x000000020a057824 */ /* 0x000fc600078e00ff */
[--C-:B------:R-:W-:Y:S02]  /*0930*/  SHF.R.U32.HI R9, RZ, 0x4, R8.reuse ;  /* 0x00000004ff097819 */ /* 0x100fe40000011608 */
[----:B------:R-:W-:-:S05]  /*0940*/  SHF.R.U64 R5, R5, 0x4, R8 ;  /* 0x0000000405057819 */ /* 0x000fca0000001208 */
[----:B------:R2:W-:Y:S01]  /*0950*/  STS [UR7+0xc], R5 ;  /* 0x00000c05ff007988 */ /* 0x0005e20008000807 */
[----:B----4-:R-:W-:Y:S02]  /*0960*/  LOP3.LUT R4, R4, 0x7, RZ, 0xb8, !PT ;  /* 0x0000000704047812 */ /* 0x010fe400078eb8ff */
[----:B-1----:R-:W-:-:S03]  /*0970*/  LOP3.LUT R2, R2, 0xf, R9, 0xb8, !PT ;  /* 0x0000000f02027812 */ /* 0x002fc600078eb809 */
[----:B------:R2:W-:Y:S04]  /*0980*/  STS [UR7+0x34], R4 ;  /* 0x00003404ff007988 */ /* 0x0005e80008000807 */
[----:B------:R2:W-:Y:S02]  /*0990*/  STS [UR7+0x1c], R2 ;  /* 0x00001c02ff007988 */ /* 0x0005e40008000807 */
.L_x_21:
[----:B------:R-:W-:Y:S05]  /*09a0*/  BSYNC B1 ;  /* 0x0000000000017941 */ /* 0x000fea0003800000 */
.L_x_20:
[----:B------:R-:W-:Y:S04]  /*09b0*/  BSSY B2, `(.L_x_22) ;  /* 0x000001a000027945 */ /* 0x000fe80003800000 */
[----:B------:R-:W-:Y:S04]  /*09c0*/  BSSY B1, `(.L_x_23) ;  /* 0x0000015000017945 */ /* 0x000fe80003800000 */
[----:B------:R-:W-:Y:S05]  /*09d0*/  @P1 BRA `(.L_x_24) ;  /* 0x0000000000201947 */ /* 0x000fea0003800000 */
[----:B-1234-:R-:W1:Y:S02]  /*09e0*/  LDS R2, [UR7+0x34] ;  /* 0x00003407ff027984 */ /* 0x01ee640008000800 */
[----:B-1----:R-:W-:-:S05]  /*09f0*/  LOP3.LUT R2, R2, 0x38, RZ, 0xb8, !PT ;  /* 0x0000003802027812 */ /* 0x002fca00078eb8ff */
[----:B------:R1:W-:Y:S01]  /*0a00*/  STS [UR7+0x34], R2 ;  /* 0x00003402ff007988 */ /* 0x0003e20008000807 */
[----:B------:R-:W-:Y:S05]  /*0a10*/  @P1 BRA `(.L_x_25) ;  /* 0x0000000000201947 */ /* 0x000fea0003800000 */
[----:B-1----:R-:W1:Y:S01]  /*0a20*/  LDS R2, [UR7+0x8] ;  /* 0x00000807ff027984 */ /* 0x002e620008000800 */
[----:B------:R-:W-:-:S05]  /*0a30*/  IMAD.MOV.U32 R5, RZ, RZ, 0x780 ;  /* 0x00000780ff057424 */ /* 0x000fca00078e00ff */
[----:B-1----:R-:W-:-:S05]  /*0a40*/  LOP3.LUT R2, R2, 0x300, R5, 0xd8, !PT ;  /* 0x0000030002027812 */ /* 0x002fca00078ed805 */
[----:B------:R1:W-:Y:S02]  /*0a50*/  STS [UR7+0x8], R2 ;  /* 0x00000802ff007988 */ /* 0x0003e40008000807 */
.L_x_24:
[----:B------:R-:W-:Y:S05]  /*0a60*/  @P1 BRA `(.L_x_26) ;  /* 0x0000000000281947 */ /* 0x000fea0003800000 */
[----:B-1234-:R-:W1:Y:S02]  /*0a70*/  LDS R2, [UR7+0x8] ;  /* 0x00000807ff027984 */ /* 0x01ee640008000800 */
[----:B-1----:R-:W-:-:S05]  /*0a80*/  LOP3.LUT R2, R2, 0x1800, RZ, 0xb8, !PT ;  /* 0x0000180002027812 */ /* 0x002fca00078eb8ff */
[----:B------:R2:W-:Y:S02]  /*0a90*/  STS [UR7+0x8], R2 ;  /* 0x00000802ff007988 */ /* 0x0005e40008000807 */
.L_x_25:
[----:B------:R-:W-:Y:S05]  /*0aa0*/  @P1 BREAK B1 ;  /* 0x0000000000011942 */ /* 0x000fea0003800000 */
[----:B------:R-:W-:Y:S05]  /*0ab0*/  @P1 BRA `(.L_x_27) ;  /* 0x0000000000241947 */ /* 0x000fea0003800000 */
[----:B-12---:R-:W1:Y:S01]  /*0ac0*/  LDS R2, [UR7+0x8] ;  /* 0x00000807ff027984 */ /* 0x006e620008000800 */
[----:B------:R-:W-:-:S05]  /*0ad0*/  IMAD.MOV.U32 R5, RZ, RZ, 0x6000 ;  /* 0x00006000ff057424 */ /* 0x000fca00078e00ff */
[----:B-1----:R-:W-:-:S04]  /*0ae0*/  LOP3.LUT R2, R2, 0x6000, R5, 0xd8, !PT ;  /* 0x0000600002027812 */ /* 0x002fc800078ed805 */
[----:B------:R-:W-:-:S05]  /*0af0*/  LOP3.LUT R2, R2, 0x400000, RZ, 0xb8, !PT ;  /* 0x0040000002027812 */ /* 0x000fca00078eb8ff */
[----:B------:R1:W-:Y:S02]  /*0b00*/  STS [UR7+0x8], R2 ;  /* 0x00000802ff007988 */ /* 0x0003e40008000807 */
.L_x_26:
[----:B------:R-:W-:Y:S05]  /*0b10*/  BSYNC B1 ;  /* 0x0000000000017941 */ /* 0x000fea0003800000 */
.L_x_23:
[----:B-1234-:R-:W1:Y:S02]  /*0b20*/  @!P1 LDS R2, [UR7+0x8] ;  /* 0x00000807ff029984 */ /* 0x01ee640008000800 */
[----:B-1----:R-:W-:-:S05]  /*0b30*/  @!P1 LOP3.LUT R2, R2, 0x8000, RZ, 0xb8, !PT ;  /* 0x0000800002029812 */ /* 0x002fca00078eb8ff */
[----:B------:R3:W-:Y:S02]  /*0b40*/  @!P1 STS [UR7+0x8], R2 ;  /* 0x00000802ff009988 */ /* 0x0007e40008000807 */
.L_x_27:
[----:B------:R-:W-:Y:S05]  /*0b50*/  BSYNC B2 ;  /* 0x0000000000027941 */ /* 0x000fea0003800000 */
.L_x_22:
[----:B------:R-:W-:Y:S05]  /*0b60*/  WARPSYNC.ALL ;  /* 0x0000000000007948 */ /* 0x000fea0003800000 */
[----:B------:R-:W-:-:S04]  /*0b70*/  UIADD3 UR23, UR4, 0x80, URZ ;  /* 0x0000008004177890 */ /* 0x000fc8000fffe03f */
[----:B------:R-:W-:-:S04]  /*0b80*/  UIADD3 UR22, UP0, UR23, UR24, URZ ;  /* 0x0000001817167290 */ /* 0x000fc8000ff1e03f */
[----:B------:R-:W-:Y:S01]  /*0b90*/  ULEA.HI.X.SX32 UR23, UR23, UR25, 0x1, UP0 ;  /* 0x0000001917177291 */ /* 0x000fe200080f0e3f */
[----:B------:R-:W-:Y:S11]  /*0ba0*/  @P0 BRA `(.L_x_28) ;  /* 0x0000000000280947 */ /* 0x000ff60003800000 */
        /* <DEDUP_REMOVED lines=10> */
.L_x_28:
[----:B------:R-:W-:Y:S05]  /*0c50*/  @P0 BRA `(.L_x_29) ;  /* 0x00000000000c0947 */ /* 0x000fea0003800000 */
[----:B------:R0:W-:Y:S01]  /*0c60*/  UTMACMDFLUSH ;  /* 0x00000000000079b7 */ /* 0x0001e20000000000 */
[----:B------:R-:W-:Y:S05]  /*0c70*/  @P0 BRA `(.L_x_29) ;  /* 0x0000000000040947 */ /* 0x000fea0003800000 */
[----:B------:R-:W-:-:S04]  /*0c80*/  DEPBAR.LE SB0, 0x0 ;  /* 0x000080000000791a */ /* 0x000fc80000000000 */
.L_x_29:
        /* <DEDUP_REMOVED lines=8> */
[----:B----4-:R-:W2:Y:S01]  /*0d10*/  LDC.64 R8, c[0x0][0x220] ;  /* 0x00008800ff087b82 */ /* 0x010ea20000000a00 */
[----:B------:R-:W-:Y:S02]  /*0d20*/  IMAD.MOV.U32 R5, RZ, RZ, 0x70 ;  /* 0x00000070ff057424 */ /* 0x000fe400078e00ff */
[----:B--2---:R2:W-:Y:S03]  /*0d30*/  STS.64 [UR7], R8 ;  /* 0x00000008ff007988 */ /* 0x0045e60008000a07 */
[----:B-1----:R-:W-:-:S05]  /*0d40*/  LOP3.LUT R2, R2, 0x10, R5, 0xd8, !PT ;  /* 0x0000001002027812 */ /* 0x002fca00078ed805 */
[----:B------:R2:W-:Y:S02]  /*0d50*/  STS [UR7+0x8], R2 ;  /* 0x00000802ff007988 */ /* 0x0005e40008000807 */
.L_x_31:
[----:B----4-:R-:W-:Y:S05]  /*0d60*/  BSYNC B2 ;  /* 0x0000000000027941 */ /* 0x010fea0003800000 */
.L_x_30:
[----:B------:R-:W-:Y:S04]  /*0d70*/  BSSY B3, `(.L_x_32) ;  /* 0x0000011000037945 */ /* 0x000fe80003800000 */
[----:B------:R-:W-:Y:S04]  /*0d80*/  BSSY B2, `(.L_x_33) ;  /* 0x000000e000027945 */ /* 0x000fe80003800000 */
[----:B------:R-:W-:Y:S05]  /*0d90*/  @P1 BRA `(.L_x_34) ;  /* 0x0000000000241947 */ /* 0x000fea0003800000 */
[----:B-123--:R-:W1:Y:S01]  /*0da0*/  LDS R2, [UR7+0x34] ;  /* 0x00003407ff027984 */ /* 0x00ee620008000800 */
[----:B------:R-:W-:-:S05]  /*0db0*/  IMAD.MOV.U32 R5, RZ, RZ, 0x3f000000 ;  /* 0x3f000000ff057424 */ /* 0x000fca00078e00ff */
[----:B-1----:R-:W-:-:S05]  /*0dc0*/  LOP3.LUT R2, R2, 0xff000000, R5, 0xb8, !PT ;  /* 0xff00000002027812 */ /* 0x002fca00078eb805 */
[----:B------:R1:W-:Y:S01]  /*0dd0*/  STS [UR7+0x34], R2 ;  /* 0x00003402ff007988 */ /* 0x0003e20008000807 */
[----:B------:R-:W-:Y:S05]  /*0de0*/  @P1 BRA `(.L_x_35) ;  /* 0x00000000001c1947 */ /* 0x000fea0003800000 */
[----:B-1----:R-:W1:Y:S01]  /*0df0*/  LDS R2, [UR7+0x38] ;  /* 0x00003807ff027984 */ /* 0x002e620008000800 */
[----:B------:R-:W-:-:S05]  /*0e00*/  IMAD.MOV.U32 R5, RZ, RZ, 0x7f ;  /* 0x0000007fff057424 */ /* 0x000fca00078e00ff */
[----:B-1----:R-:W-:-:S05]  /*0e10*/  LOP3.LUT R2, R2, 0xff, R5, 0xb8, !PT ;  /* 0x000000ff02027812 */ /* 0x002fca00078eb805 */
[----:B------:R4:W-:Y:S02]  /*0e20*/  STS [UR7+0x38], R2 ;  /* 0x00003802ff007988 */ /* 0x0009e40008000807 */
.L_x_34:
[----:B------:R-:W-:Y:S05]  /*0e30*/  @P1 BREAK B2 ;  /* 0x0000000000021942 */ /* 0x000fea0003800000 */
[----:B------:R-:W-:Y:S05]  /*0e40*/  @P1 BRA `(.L_x_36) ;  /* 0x00000000000c1947 */ /* 0x000fea0003800000 */
[----:B------:R1:W-:Y:S02]  /*0e50*/  STS [UR7+0x20], R7 ;  /* 0x00002007ff007988 */ /* 0x0003e40008000807 */
.L_x_35:
[----:B------:R-:W-:Y:S05]  /*0e60*/  BSYNC B2 ;  /* 0x0000000000027941 */ /* 0x000fea0003800000 */
.L_x_33:
[----:B------:R1:W-:Y:S02]  /*0e70*/  @!P1 STS [UR7+0x24], R6 ;  /* 0x00002406ff009988 */ /* 0x0003e40008000807 */
.L_x_36:
[----:B------:R-:W-:Y:S05]  /*0e80*/  BSYNC B3 ;  /* 0x0000000000037941 */ /* 0x000fea0003800000 */
.L_x_32:
[----:B------:R-:W-:Y:S05]  /*0e90*/  WARPSYNC.ALL ;  /* 0x0000000000007948 */ /* 0x000fea0003800000 */
[----:B------:R-:W-:Y:S04]  /*0ea0*/  BSSY B3, `(.L_x_37) ;  /* 0x000000e000037945 */ /* 0x000fe80003800000 */
[----:B------:R-:W-:Y:S05]  /*0eb0*/  @P1 BRA `(.L_x_38) ;  /* 0x0000000000301947 */ /* 0x000fea0003800000 */
[----:B------:R-:W5:Y:S01]  /*0ec0*/  LDS R4, [UR7+0x34] ;  /* 0x00003407ff047984 */ /* 0x000f620008000800 */
[----:B--2---:R-:W2:Y:S03]  /*0ed0*/  LDC.64 R8, c[0x0][0x248] ;  /* 0x00009200ff087b82 */ /* 0x004ea60000000a00 */
[----:B-1-34-:R-:W1:Y:S01]  /*0ee0*/  LDS R2, [UR7+0x1c] ;  /* 0x00001c07ff027984 */ /* 0x01ae620008000800 */
[C---:B--2---:R-:W-:Y:S01]  /*0ef0*/  SHF.L.U64.HI R6, R8.reuse, 0x1, R9 ;  /* 0x0000000108067819 */ /* 0x044fe20000010209 */
[----:B------:R-:W-:-:S03]  /*0f00*/  IMAD.SHL.U32 R5, R8, 0x2, RZ ;  /* 0x0000000208057824 */ /* 0x000fc600078e00ff */
[--C-:B------:R-:W-:Y:S02]  /*0f10*/  SHF.R.U32.HI R7, RZ, 0x4, R6.reuse ;  /* 0x00000004ff077819 */ /* 0x100fe40000011606 */
[----:B------:R-:W-:-:S05]  /*0f20*/  SHF.R.U64 R5, R5, 0x4, R6 ;  /* 0x0000000405057819 */ /* 0x000fca0000001206 */
[----:B------:R2:W-:Y:S01]  /*0f30*/  STS [UR7+0xc], R5 ;  /* 0x00000c05ff007988 */ /* 0x0005e20008000807 */
[----:B-----5:R-:W-:Y:S02]  /*0f40*/  LOP3.LUT R4, R4, 0x7, RZ, 0xb8, !PT ;  /* 0x0000000704047812 */ /* 0x020fe400078eb8ff */
[----:B-1----:R-:W-:-:S03]  /*0f50*/  LOP3.LUT R2, R2, 0xf, R7, 0xb8, !PT ;  /* 0x0000000f02027812 */ /* 0x002fc600078eb807 */
[----:B------:R2:W-:Y:S04]  /*0f60*/  STS [UR7+0x34], R4 ;  /* 0x00003404ff007988 */ /* 0x0005e80008000807 */
[----:B------:R2:W-:Y:S02]  /*0f70*/  STS [UR7+0x1c], R2 ;  /* 0x00001c02ff007988 */ /* 0x0005e40008000807 */
.L_x_38:
[----:B------:R-:W-:Y:S05]  /*0f80*/  BSYNC B3 ;  /* 0x0000000000037941 */ /* 0x000fea0003800000 */
.L_x_37:
        /* <DEDUP_REMOVED lines=11> */
.L_x_41:
[----:B------:R-:W-:Y:S05]  /*1040*/  @P1 BRA `(.L_x_43) ;  /* 0x0000000000281947 */ /* 0x000fea0003800000 */
[----:B-1234-:R-:W1:Y:S02]  /*1050*/  LDS R2, [UR7+0x8] ;  /* 0x00000807ff027984 */ /* 0x01ee640008000800 */
[----:B-1----:R-:W-:-:S05]  /*1060*/  LOP3.LUT R2, R2, 0x1800, RZ, 0xb8, !PT ;  /* 0x0000180002027812 */ /* 0x002fca00078eb8ff */
[----:B------:R2:W-:Y:S02]  /*1070*/  STS [UR7+0x8], R2 ;  /* 0x00000802ff007988 */ /* 0x0005e40008000807 */
.L_x_42:
[----:B------:R-:W-:Y:S05]  /*1080*/  @P1 BREAK B4 ;  /* 0x0000000000041942 */ /* 0x000fea0003800000 */
[----:B------:R-:W-:Y:S05]  /*1090*/  @P1 BRA `(.L_x_44) ;  /* 0x0000000000241947 */ /* 0x000fea0003800000 */
[----:B-12---:R-:W1:Y:S01]  /*10a0*/  LDS R2, [UR7+0x8] ;  /* 0x00000807ff027984 */ /* 0x006e620008000800 */
[----:B------:R-:W-:-:S05]  /*10b0*/  IMAD.MOV.U32 R5, RZ, RZ, 0x6000 ;  /* 0x00006000ff057424 */ /* 0x000fca00078e00ff */
[----:B-1----:R-:W-:-:S04]  /*10c0*/  LOP3.LUT R2, R2, 0x6000, R5, 0xd8, !PT ;  /* 0x0000600002027812 */ /* 0x002fc800078ed805 */
[----:B------:R-:W-:-:S05]  /*10d0*/  LOP3.LUT R2, R2, 0x400000, RZ, 0xb8, !PT ;  /* 0x0040000002027812 */ /* 0x000fca00078eb8ff */
[----:B------:R1:W-:Y:S02]  /*10e0*/  STS [UR7+0x8], R2 ;  /* 0x00000802ff007988 */ /* 0x0003e40008000807 */
.L_x_43:
[----:B------:R-:W-:Y:S05]  /*10f0*/  BSYNC B4 ;  /* 0x0000000000047941 */ /* 0x000fea0003800000 */
.L_x_40:
[----:B-1234-:R-:W1:Y:S02]  /*1100*/  @!P1 LDS R2, [UR7+0x8] ;  /* 0x00000807ff029984 */ /* 0x01ee640008000800 */
[----:B-1----:R-:W-:-:S05]  /*1110*/  @!P1 LOP3.LUT R2, R2, 0x8000, RZ, 0xb8, !PT ;  /* 0x0000800002029812 */ /* 0x002fca00078eb8ff */
[----:B------:R3:W-:Y:S02]  /*1120*/  @!P1 STS [UR7+0x8], R2 ;  /* 0x00000802ff009988 */ /* 0x0007e40008000807 */
.L_x_44:
[----:B------:R-:W-:Y:S05]  /*1130*/  BSYNC B3 ;  /* 0x0000000000037941 */ /* 0x000fea0003800000 */
.L_x_39:
[----:B------:R-:W-:Y:S05]  /*1140*/  WARPSYNC.ALL ;  /* 0x0000000000007948 */ /* 0x000fea0003800000 */
[----:B------:R4:W-:Y:S01]  /*1150*/  STL [R1], RZ ;  /* 0x000000ff01007387 */ /* 0x0009e20000100800 */
[----:B------:R-:W-:Y:S01]  /*1160*/  UIADD3 UR4, UR4, 0x100, URZ ;  /* 0x0000010004047890 */ /* 0x000fe2000fffe03f */
[----:B------:R-:W-:Y:S02]  /*1170*/  ISETP.GE.AND P2, PT, R13, 0x1, PT ;  /* 0x000000010d00780c */ /* 0x000fe40003f46270 */
[----:B------:R-:W-:Y:S01]  /*1180*/  SHF.R.U32.HI R6, RZ, 0x5, R16 ;  /* 0x00000005ff067819 */ /* 0x000fe20000011610 */
[----:B------:R-:W-:-:S04]  /*1190*/  UIADD3 UR24, UP0, UR4, UR24, URZ ;  /* 0x0000001804187290 */ /* 0x000fc8000ff1e03f */
[----:B------:R-:W-:Y:S01]  /*11a0*/  ULEA.HI.X.SX32 UR25, UR4, UR25, 0x1, UP0 ;  /* 0x0000001904197291 */ /* 0x000fe200080f0e3f */
[----:B----4-:R-:W-:Y:S11]  /*11b0*/  @P0 BRA `(.L_x_45) ;  /* 0x0000000000280947 */ /* 0x010ff60003800000 */
        /* <DEDUP_REMOVED lines=10> */
.L_x_45:
[----:B------:R-:W-:Y:S05]  /*1260*/  @P0 BRA `(.L_x_46) ;  /* 0x00000000000c0947 */ /* 0x000fea0003800000 */
[----:B------:R0:W-:Y:S01]  /*1270*/  UTMACMDFLUSH ;  /* 0x00000000000079b7 */ /* 0x0001e20000000000 */
[----:B------:R-:W-:Y:S05]  /*1280*/  @P0 BRA `(.L_x_46) ;  /* 0x0000000000040947 */ /* 0x000fea0003800000 */
[----:B------:R-:W-:-:S04]  /*1290*/  DEPBAR.LE SB0, 0x0 ;  /* 0x000080000000791a */ /* 0x000fc80000000000 */
.L_x_46:
[----:B------:R1:W-:Y:S01]  /*12a0*/  STL [R1+0x4], RZ ;  /* 0x000004ff01007387 */ /* 0x0003e20000100800 */
[----:B------:R-:W-:Y:S05]  /*12b0*/  WARPSYNC.ALL ;  /* 0x0000000000007948 */ /* 0x000fea0003800000 */
[----:B------:R1:W-:Y:S01]  /*12c0*/  STL [R1+0x8], RZ ;  /* 0x000008ff01007387 */ /* 0x0003e20000100800 */
[----:B-----5:R-:W-:Y:S01]  /*12d0*/  VOTEU.ALL UP1, P1 ;  /* 0x00000000003f7886 */ /* 0x020fe20000820000 */
[----:B------:R-:W-:Y:S01]  /*12e0*/  UMOV UR4, 0x1 ;  /* 0x0000000100047882 */ /* 0x000fe20000000000 */
[----:B------:R-:W-:Y:S01]  /*12f0*/  VOTEU.ALL UP0, P1 ;  /* 0x00000000003f7886 */ /* 0x000fe20000800000 */
[----:B------:R1:W-:Y:S01]  /*1300*/  STL [R1+0xc], RZ ;  /* 0x00000cff01007387 */ /* 0x0003e20000100800 */
[----:B------:R-:W-:Y:S01]  /*1310*/  VOTEU.ALL UP2, P1 ;  /* 0x00000000003f7886 */ /* 0x000fe20000840000 */
[----:B------:R-:W-:-:S04]  /*1320*/  @!UP1 UIADD3 UR8, -UR4, 0x100000, URZ ;  /* 0x0010000004089890 */ /* 0x000fc8000fffe13f */
[----:B------:R-:W-:Y:S02]  /*1330*/  @!UP1 USHF.L.U32 UR9, UR8, 0xb, URZ ;  /* 0x0000000b08099899 */ /* 0x000fe4000800063f */
[----:B------:R-:W-:Y:S01]  /*1340*/  @!UP1 USHF.L.U32 UR8, UR8, 0x1, URZ ;  /* 0x0000000108089899 */ /* 0x000fe2000800063f */
[----:B------:R-:W-:Y:S01]  /*1350*/  R2UR UR26, R6 ;  /* 0x00000000061a72ca */ /* 0x000fe200000e0000 */
[----:B------:R1:W-:Y:S01]  /*1360*/  STL [R1+0x10], RZ ;  /* 0x000010ff01007387 */ /* 0x0003e20000100800 */
[----:B------:R-:W-:-:S04]  /*1370*/  @!UP1 UIADD3 UR12, -UR4, 0x100000, URZ ;  /* 0x00100000040c9890 */ /* 0x000fc8000fffe13f */
[----:B------:R-:W-:Y:S02]  /*1380*/  @!UP1 USHF.L.U32 UR13, UR12, 0xb, URZ ;  /* 0x0000000b0c0d9899 */ /* 0x000fe4000800063f */
[----:B------:R-:W-:Y:S01]  /*1390*/  @!UP1 USHF.L.U32 UR12, UR12, 0x1, URZ ;  /* 0x000000010c0c9899 */ /* 0x000fe2000800063f */
[----:B------:R-:W-:Y:S01]  /*13a0*/  CS2R R24, SRZ ;  /* 0x0000000000187805 */ /* 0x000fe2000001ff00 */
[----:B------:R-:W-:-:S04]  /*13b0*/  @!UP1 UIADD3 UR14, -UR4, 0x100000, URZ ;  /* 0x00100000040e9890 */ /* 0x000fc8000fffe13f */
[----:B------:R-:W-:Y:S02]  /*13c0*/  @!UP1 USHF.L.U32 UR15, UR14, 0xb, URZ ;  /* 0x0000000b0e0f9899 */ /* 0x000fe4000800063f */
[----:B------:R-:W-:Y:S01]  /*13d0*/  @!UP1 USHF.L.U32 UR14, UR14, 0x1, URZ ;  /* 0x000000010e0e9899 */ /* 0x000fe2000800063f */
[----:B------:R1:W-:Y:S01]  /*13e0*/  STL [R1+0x14], RZ ;  /* 0x000014ff01007387 */ /* 0x0003e20000100800 */
[----:B------:R-:W-:-:S04]  /*13f0*/  @!UP1 UIADD3 UR4, -UR4, 0x100000, URZ ;  /* 0x0010000004049890 */ /* 0x000fc8000fffe13f */
[----:B------:R-:W-:Y:S02]  /*1400*/  @!UP1 USHF.L.U32 UR5, UR4, 0xb, URZ ;  /* 0x0000000b04059899 */ /* 0x000fe4000800063f */
[----:B------:R-:W-:Y:S01]  /*1410*/  @!UP1 USHF.L.U32 UR4, UR4, 0x1, URZ ;  /* 0x0000000104049899 */ /* 0x000fe2000800063f */
[----:B------:R-:W-:Y:S01]  /*1420*/  CS2R R26, SRZ ;  /* 0x00000000001a7805 */ /* 0x000fe2000001ff00 */
[----:B------:R-:W-:Y:S01]  /*1430*/  VOTEU.ALL UP1, P1 ;  /* 0x00000000003f7886 */ /* 0x000fe20000820000 */
[----:B------:R1:W-:Y:S01]  /*1440*/  STL [R1+0x18], RZ ;  /* 0x000018ff01007387 */ /* 0x0003e20000100800 */
[----:B------:R-:W-:Y:S01]  /*1450*/  VOTEU.ALL UP3, P1 ;  /* 0x00000000003f7886 */ /* 0x000fe20000860000 */
[----:B------:R-:W-:Y:S01]  /*1460*/  USHF.L.U32 UR27, UR36, 0x8, URZ ;  /* 0x00000008241b7899 */ /* 0x000fe2000800063f */
[----:B------:R-:W-:Y:S01]  /*1470*/  CS2R R28, SRZ ;  /* 0x00000000001c7805 */ /* 0x000fe2000001ff00 */
[----:B------:R1:W-:Y:S01]  /*1480*/  STL [R1+0x1c], RZ ;  /* 0x00001cff01007387 */ /* 0x0003e20000100800 */
[----:B------:R-:W-:Y:S01]  /*1490*/  USHF.L.U32 UR11, UR37, 0x7, URZ ;  /* 0x00000007250b7899 */ /* 0x000fe2000800063f */
[----:B------:R-:W-:-:S02]  /*14a0*/  CS2R R30, SRZ ;  /* 0x00000000001e7805 */ /* 0x000fc4000001ff00 */
[----:B------:R-:W-:Y:S01]  /*14b0*/  CS2R R32, SRZ ;  /* 0x0000000000207805 */ /* 0x000fe2000001ff00 */
[----:B------:R1:W-:Y:S01]  /*14c0*/  STL [R1+0x20], RZ ;  /* 0x000020ff01007387 */ /* 0x0003e20000100800 */
[----:B------:R-:W-:Y:S02]  /*14d0*/  CS2R R34, SRZ ;  /* 0x0000000000227805 */ /* 0x000fe4000001ff00 */
[----:B------:R-:W-:Y:S02]  /*14e0*/  CS2R R36, SRZ ;  /* 0x0000000000247805 */ /* 0x000fe4000001ff00 */
[----:B------:R-:W-:Y:S01]  /*14f0*/  CS2R R38, SRZ ;  /* 0x0000000000267805 */ /* 0x000fe2000001ff00 */
[----:B------:R1:W-:Y:S01]  /*1500*/  STL [R1+0x24], RZ ;  /* 0x000024ff01007387 */ /* 0x0003e20000100800 */
[----:B------:R-:W-:Y:S02]  /*1510*/  CS2R R40, SRZ ;  /* 0x0000000000287805 */ /* 0x000fe4000001ff00 */
        /* <DEDUP_REMOVED lines=72> */
[----:B------:R-:W-:Y:S01]  /*19a0*/  CS2R R150, SRZ ;  /* 0x0000000000967805 */ /* 0x000fe2000001ff00 */
[----:B------:R1:W-:Y:S04]  /*19b0*/  STL [R1+0x70], RZ ;  /* 0x000070ff01007387 */ /* 0x0003e80000100800 */
        /* <DEDUP_REMOVED lines=16> */
[----:B------:R1:W-:Y:S01]  /*1ac0*/  STL [R1+0xb4], RZ ;  /* 0x0000b4ff01007387 */ /* 0x0003e20000100800 */
[----:B------:R-:W-:Y:S06]  /*1ad0*/  BAR.SYNC.DEFER_BLOCKING 0x0 ;  /* 0x0000000000007b1d */ /* 0x000fec0000010000 */
[----:B------:R1:W-:Y:S04]  /*1ae0*/  STL [R1+0xb8], RZ ;  /* 0x0000b8ff01007387 */ /* 0x0003e80000100800 */
[----:B------:R1:W-:Y:S04]  /*1af0*/  STL [R1+0xbc], RZ ;  /* 0x0000bcff01007387 */ /* 0x0003e80000100800 */
[----:B------:R1:W-:Y:S04]  /*1b00*/  STL [R1+0xc0], RZ ;  /* 0x0000c0ff01007387 */ /* 0x0003e80000100800 */
[----:B------:R1:W-:Y:S04]  /*1b10*/  STL [R1+0xc4], RZ ;  /* 0x0000c4ff01007387 */ /* 0x0003e80000100800 */
[----:B------:R1:W-:Y:S04]  /*1b20*/  STL [R1+0xc8], RZ ;  /* 0x0000c8ff01007387 */ /* 0x0003e80000100800 */
[----:B------:R-:W2:Y:S02]  /*1b30*/  FENCE.VIEW.ASYNC.S ;  /* 0x00000000000073c6 */ /* 0x000ea40000000000 */
[----:B--2---:R1:W2:Y:S02]  /*1b40*/  @!UP0 SYNCS.EXCH.64 URZ, [UR7+0x30000], UR8 ;  /* 0x03000008073f85b2 */ /* 0x0042a40008000100 */
        /* <DEDUP_REMOVED lines=20> */
[----:B--2---:R-:W-:Y:S06]  /*1c90*/  BAR.SYNC.DEFER_BLOCKING 0x0 ;  /* 0x0000000000007b1d */ /* 0x004fec0000010000 */
[----:B------:R1:W-:Y:S04]  /*1ca0*/  STL [R1+0x11c], RZ ;  /* 0x00011cff01007387 */ /* 0x0003e80000100800 */
[----:B------:R1:W-:Y:S04]  /*1cb0*/  STL [R1+0x120], RZ ;  /* 0x000120ff01007387 */ /* 0x0003e80000100800 */
[----:B------:R1:W-:Y:S04]  /*1cc0*/  STL [R1+0x124], RZ ;  /* 0x000124ff01007387 */ /* 0x0003e80000100800 */
[----:B------:R1:W-:Y:S04]  /*1cd0*/  STL [R1+0x128], RZ ;  /* 0x000128ff01007387 */ /* 0x0003e80000100800 */
[----:B------:R1:W-:Y:S01]  /*1ce0*/  STL [R1+0x12c], RZ ;  /* 0x00012cff01007387 */ /* 0x0003e20000100800 */
[----:B------:R1:W2:Y:S03]  /*1cf0*/  @!UP1 SYNCS.EXCH.64 URZ, [UR7+0x30008], UR12 ;  /* 0x0300080c073f95b2 */ /* 0x0002a60008000100 */
        /* <DEDUP_REMOVED lines=55> */
[----:B------:R1:W-:Y:S01]  /*2070*/  STL [R1+0x1fc], RZ ;  /* 0x0001fcff01007387 */ /* 0x0003e20000100800 */
[----:B------:R-:W-:Y:S05]  /*2080*/  @!P2 BRA `(.L_x_47) ;  /* 0x0000001800e4a947 */ /* 0x000fea0003800000 */
[----:B------:R1:W-:Y:S01]  /*2090*/  STL [R1], RZ ;  /* 0x000000ff01007387 */ /* 0x0003e20000100800 */
[----:B------:R-:W-:Y:S02]  /*20a0*/  CS2R R24, SRZ ;  /* 0x0000000000187805 */ /* 0x000fe4000001ff00 */
[----:B------:R-:W-:Y:S02]  /*20b0*/  CS2R R26, SRZ ;  /* 0x00000000001a7805 */ /* 0x000fe4000001ff00 */
[----:B------:R-:W-:Y:S01]  /*20c0*/  CS2R R28, SRZ ;  /* 0x00000000001c7805 */ /* 0x000fe2000001ff00 */
[----:B------:R1:W-:Y:S01]  /*20d0*/  STL [R1+0x4], RZ ;  /* 0x000004ff01007387 */ /* 0x0003e20000100800 */
[----:B------:R-:W-:Y:S02]  /*20e0*/  CS2R R30, SRZ ;  /* 0x00000000001e7805 */ /* 0x000fe4000001ff00 */
[----:B------:R-:W-:Y:S02]  /*20f0*/  CS2R R32, SRZ ;  /* 0x0000000000207805 */ /* 0x000fe4000001ff00 */
[----:B------:R-:W-:Y:S01]  /*2100*/  CS2R R34, SRZ ;  /* 0x0000000000227805 */ /* 0x000fe2000001ff00 */
[----:B------:R1:W-:Y:S01]  /*2110*/  STL [R1+0x8], RZ ;  /* 0x000008ff01007387 */ /* 0x0003e20000100800 */
[----:B------:R-:W-:-:S02]  /*2120*/  CS2R R36, SRZ ;  /* 0x0000000000247805 */ /* 0x000fc4000001ff00 */
        /* <DEDUP_REMOVED lines=75> */
[----:B------:R-:W-:Y:S01]  /*25e0*/  CS2R R150, SRZ ;  /* 0x0000000000967805 */ /* 0x000fe2000001ff00 */
[----:B-1----:R-:W-:Y:S01]  /*25f0*/  UMOV UR4, URZ ;  /* 0x0000003f00047c82 */ /* 0x002fe20008000000 */
[----:B------:R-:W-:Y:S01]  /*2600*/  UMOV UR10, URZ ;  /* 0x0000003f000a7c82 */ /* 0x000fe20008000000 */
        /* <DEDUP_REMOVED lines=105> */
[----:B--2---:R1:W-:Y:S02]  /*2ca0*/  STL [R1+0x1fc], RZ ;  /* 0x0001fcff01007387 */ /* 0x0043e40000100800 */
.L_x_49:
[----:B------:R-:W-:Y:S01]  /*2cb0*/  BAR.SYNC.DEFER_BLOCKING 0x0 ;  /* 0x0000000000007b1d */ /* 0x000fe20000010000 */
[----:B------:R-:W-:Y:S01]  /*2cc0*/  ULEA UR6, UR4, UR7, 0x3 ;  /* 0x0000000704067291 */ /* 0x000fe2000f8e183f */
[----:B---3--:R-:W-:Y:S01]  /*2cd0*/  @!P1 IMAD.MOV.U32 R2, RZ, RZ, 0xc000 ;  /* 0x0000c000ff029424 */ /* 0x008fe200078e00ff */
[----:B------:R-:W-:Y:S01]  /*2ce0*/  ELECT P0, URZ, PT ;  /* 0x00000000003f782f */ /* 0x000fe20003800000 */
[----:B------:R-:W-:-:S03]  /*2cf0*/  ULEA UR8, UR4, UR7, 0xe ;  /* 0x0000000704087291 */ /* 0x000fc6000f8e703f */
[----:B------:R-:W-:Y:S01]  /*2d00*/  ISETP.LT.U32.AND P0, PT, R3, 0x20, P0 ;  /* 0x000000200300780c */ /* 0x000fe20000701070 */
[----:B------:R-:W-:Y:S02]  /*2d10*/  UIADD3 UR9, UR6, 0x30000, URZ ;  /* 0x0003000006097890 */ /* 0x000fe4000fffe03f */
[----:B------:R-:W-:Y:S02]  /*2d20*/  UIADD3 UR8, UR8, 0x20000, URZ ;  /* 0x0002000008087890 */ /* 0x000fe4000fffe03f */
[----:B------:R-:W-:Y:S02]  /*2d30*/  ULEA UR5, UR4, UR7, 0xf ;  /* 0x0000000704057291 */ /* 0x000fe4000f8e783f */
[----:B------:R-:W-:Y:S01]  /*2d40*/  ULOP3.LUT UR14, UR26, 0x3, URZ, 0xc0, !UPT ;  /* 0x000000031a0e7892 */ /* 0x000fe2000f8ec03f */
[----:B------:R-:W-:Y:S01]  /*2d50*/  UMOV UR15, UR10 ;  /* 0x0000000a000f7c82 */ /* 0x000fe20008000000 */
[----:B------:R-:W-:Y:S02]  /*2d60*/  UMOV UR13, UR9 ;  /* 0x00000009000d7c82 */ /* 0x000fe40008000000 */
[----:B------:R-:W-:-:S02]  /*2d70*/  ULEA UR12, UR14, UR5, 0xd ;  /* 0x000000050e0c7291 */ /* 0x000fc4000f8e683f */
[----:B------:R-:W-:Y:S01]  /*2d80*/  VOTEU.ANY UP0, P0 ;  /* 0x00000000003f7886 */ /* 0x000fe20000000100 */
[----:B------:R-:W-:Y:S01]  /*2d90*/  VOTEU.ANY UP1, P0 ;  /* 0x00000000003f7886 */ /* 0x000fe20000020100 */
[----:B------:R-:W-:Y:S01]  /*2da0*/  ULEA UR14, UR14, UR27, 0x6 ;  /* 0x0000001b0e0e7291 */ /* 0x000fe2000f8e303f */
[----:B------:R2:W-:Y:S01]  /*2db0*/  @!P1 SYNCS.ARRIVE.TRANS64 RZ, [UR6+0x30000], R2 ;  /* 0x03000002ffff99a7 */ /* 0x0005e20008000006 */
[----:B------:R-:W-:Y:S06]  /*2dc0*/  BAR.SYNC.DEFER_BLOCKING 0x0 ;  /* 0x0000000000007b1d */ /* 0x000fec0000010000 */
[----:B------:R-:W-:Y:S01]  /*2dd0*/  @UP0 UMOV UR16, UR20 ;  /* 0x0000001400100c82 */ /* 0x000fe20008000000 */
[----:B------:R-:W-:Y:S01]  /*2de0*/  @UP0 UMOV UR17, UR21 ;  /* 0x0000001500110c82 */ /* 0x000fe20008000000 */
[----:B--2---:R-:W-:Y:S01]  /*2df0*/  SHF.L.U32 R2, R0, 0x1f, RZ ;  /* 0x0000001f00027819 */ /* 0x004fe200000006ff */
[----:B------:R2:W-:Y:S01]  /*2e00*/  @UP1 UTMALDG.2D [UR8], [UR16] ;  /* 0x00000008100015b4 */ /* 0x0005e20008008000 */
[----:B------:R3:W-:Y:S06]  /*2e10*/  MEMBAR.ALL.CTA ;  /* 0x0000000000007992 */ /* 0x0007ec0000008000 */
[----:B---3--:R-:W3:Y:S02]  /*2e20*/  FENCE.VIEW.ASYNC.S ;  /* 0x00000000000073c6 */ /* 0x008ee40000000000 */
[----:B---3--:R-:W-:Y:S06]  /*2e30*/  BAR.SYNC.DEFER_BLOCKING 0x0 ;  /* 0x0000000000007b1d */ /* 0x008fec0000010000 */
[----:B------:R2:W-:Y:S02]  /*2e40*/  UTMALDG.2D [UR12], [UR22] ;  /* 0x0000000c160075b4 */ /* 0x0005e40008008000 */
[----:B------:R-:W-:Y:S06]  /*2e50*/  BAR.SYNC.DEFER_BLOCKING 0x0 ;  /* 0x0000000000007b1d */ /* 0x000fec0000010000 */
[----:B------:R-:W3:Y:S02]  /*2e60*/  SYNCS.PHASECHK.TRANS64.TRYWAIT P0, [UR6+0x30000], R2 ;  /* 0x03000002ff0075a7 */ /* 0x000ee40008000146 */
[----:B--23--:R-:W-:Y:S05]  /*2e70*/  @!P0 BRA `(.L_x_48) ;  /* 0x0000002000988947 */ /* 0x00cfea0003800000 */
.L_x_50:
[----:B------:R-:W-:Y:S01]  /*2e80*/  STL.64 [R1+0x268], R150 ;  /* 0x0002689601007387 */ /* 0x000fe20000100a00 */
[----:B------:R-:W-:Y:S01]  /*2e90*/  USHF.R.U32.HI UR6, URZ, 0x4, UR5 ;  /* 0x000000043f067899 */ /* 0x000fe20008011605 */
[----:B------:R-:W2:Y:S02]  /*2ea0*/  LDC R2, c[0x0][0x230] ;  /* 0x00008c00ff027b82 */ /* 0x000ea40000000800 */
[----:B------:R-:W-:Y:S04]  /*2eb0*/  STL.64 [R1+0x260], R148 ;  /* 0x0002609401007387 */ /* 0x000fe80000100a00 */
        /* <DEDUP_REMOVED lines=11> */
[----:B------:R3:W-:Y:S04]  /*2f70*/  STL.64 [R1+0x200], R124 ;  /* 0x0002007c01007387 */ /* 0x0007e80000100a00 */
[----:B---3--:R-:W3:Y:S04]  /*2f80*/  LDL.LU.64 R124, [R1] ;  /* 0x00000000017c7983 */ /* 0x008ee80000300a00 */
[----:B------:R-:W3:Y:S04]  /*2f90*/  LDL.LU.64 R126, [R1+0x8] ;  /* 0x00000800017e7983 */ /* 0x000ee80000300a00 */
        /* <DEDUP_REMOVED lines=61> */
[----:B------:R-:W3:Y:S01]  /*3370*/  LDL.LU.64 R250, [R1+0x1f8] ;  /* 0x0001f80001fa7983 */ /* 0x000ee20000300a00 */
[----:B------:R-:W-:-:S02]  /*3380*/  USGXT.U32 UR6, UR6, 0xe ;  /* 0x0000000e0606789a */ /* 0x000fc40008000000 */
[----:B------:R-:W-:Y:S02]  /*3390*/  USHF.R.U32.HI UR12, URZ, 0x4, UR8 ;  /* 0x000000043f0c7899 */ /* 0x000fe40008011608 */
[----:B------:R-:W-:Y:S02]  /*33a0*/  ULOP3.LUT UR14, UR6, 0x2000000, URZ, 0xfc, !UPT ;  /* 0x02000000060e7892 */ /* 0x000fe4000f8efc3f */
[----:B------:R-:W-:Y:S01]  /*33b0*/  USGXT.U32 UR12, UR12, 0xe ;  /* 0x0000000e0c0c789a */ /* 0x000fe20008000000 */
[----:B------:R-:W-:Y:S01]  /*33c0*/  UMOV UR15, 0x40000040 ;  /* 0x40000040000f7882 */ /* 0x000fe20000000000 */
[----:B------:R-:W-:Y:S01]  /*33d0*/  UMOV UR13, 0x40000040 ;  /* 0x40000040000d7882 */ /* 0x000fe20000000000 */
[----:B------:R-:W-:Y:S02]  /*33e0*/  UIADD3 UR18, UP1, UR6, 0x2000080, URZ ;  /* 0x0200008006127890 */ /* 0x000fe4000ff3e03f */
[----:B------:R-:W-:Y:S01]  /*33f0*/  UIADD3 UR16, UP0, UR12, 0x2, URZ ;  /* 0x000000020c107890 */ /* 0x000fe2000ff1e03f */
[----:B------:R-:W-:Y:S01]  /*3400*/  UMOV UR5, URZ ;  /* 0x0000003f00057c82 */ /* 0x000fe20008000000 */
[----:B------:R-:W-:-:S02]  /*3410*/  UMOV UR6, URZ ;  /* 0x0000003f00067c82 */ /* 0x000fc40008000000 */
[----:B------:R-:W-:Y:S02]  /*3420*/  UIADD3.X UR17, UR5, 0x40000040, URZ, UP0, !UPT ;  /* 0x4000004005117890 */ /* 0x000fe400087fe43f */
[----:B------:R-:W-:Y:S02]  /*3430*/  UIADD3.X UR19, UR6, 0x40000040, URZ, UP1, !UPT ;  /* 0x4000004006137890 */ /* 0x000fe40008ffe43f */
[----:B------:R-:W-:Y:S02]  /*3440*/  UIADD3.64 UR32, UR16, 0x2, URZ ;  /* 0x0000000210207897 */ /* 0x000fe4000fffe03f */
[----:B------:R-:W-:Y:S02]  /*3450*/  UIADD3.64 UR34, UR18, 0x80, URZ ;  /* 0x0000008012227897 */ /* 0x000fe4000fffe03f */
[----:B------:R-:W-:Y:S02]  /*3460*/  UIADD3.64 UR30, UR18, 0x100, URZ ;  /* 0x00000100121e7897 */ /* 0x000fe4000fffe03f */
[----:B------:R-:W-:Y:S01]  /*3470*/  UIADD3.64 UR28, UR16, 0x4, URZ ;  /* 0x00000004101c7897 */ /* 0x000fe2000fffe03f */
[----:B---3--:R-:W-:-:S06]  /*3480*/  WARPGROUP.ARRIVE ;  /* 0x00000000000079c5 */ /* 0x008fcc0000000000 */
[----:B------:R-:W-:Y:S03]  /*3490*/  HGMMA.64x256x16.F32 R124, gdesc[UR12].tnspB, R124, gsb0 ;  /* 0x43e000000c7c79f0 */ /* 0x000fe6000800087c */
[----:B------:R-:W-:Y:S02]  /*34a0*/  WARPGROUP.DEPBAR.LE gsb0, 0x0 ;  /* 0x00008000000079c5 */ /* 0x000fe40000010000 */
[----:B------:R-:W-:-:S15]  /*34b0*/  WARPGROUP.ARRIVE ;  /* 0x00000000000079c5 */ /* 0x000fde0000000000 */
[----:B------:R-:W-:-:S08]  /*34c0*/  NOP ;  /* 0x0000000000007918 */ /* 0x000fd00000000000 */
        /* <DEDUP_REMOVED lines=10> */
[----:B------:R-:W-:Y:S04]  /*3570*/  STL.64 [R1], R124 ;  /* 0x0000007c01007387 */ /* 0x000fe80000100a00 */
        /* <DEDUP_REMOVED lines=63> */
[----:B---3--:R-:W3:Y:S04]  /*3970*/  LDL.LU.64 R150, [R1+0x268] ;  /* 0x0002680001967983 */ /* 0x008ee80000300a00 */
        /* <DEDUP_REMOVED lines=13> */
[----:B------:R-:W-:-:S02]  /*3a50*/  UIADD3.64 UR12, UR16, 0x1fe, URZ ;  /* 0x000001fe100c7897 */ /* 0x000fc4000fffe03f */
[----:B------:R-:W-:Y:S02]  /*3a60*/  UIADD3.64 UR32, UR16, 0x202, URZ ;  /* 0x0000020210207897 */ /* 0x000fe4000fffe03f */
[----:B------:R-:W-:Y:S02]  /*3a70*/  UIADD3.64 UR28, UR16, 0x204, URZ ;  /* 0x00000204101c7897 */ /* 0x000fe4000fffe03f */
[----:B------:R-:W-:Y:S02]  /*3a80*/  UIADD3 UR10, UR10, 0x40, URZ ;  /* 0x000000400a0a7890 */ /* 0x000fe4000fffe03f */
[----:B------:R-:W-:-:S04]  /*3a90*/  UIADD3 UR4, UR4, 0x1, URZ ;  /* 0x0000000104047890 */ /* 0x000fc8000fffe03f */
[----:B--2---:R-:W-:Y:S01]  /*3aa0*/  ISETP.LE.AND P0, PT, R2, UR10, PT ;  /* 0x0000000a02007c0c */ /* 0x004fe2000bf03270 */
[----:B------:R-:W-:-:S04]  /*3ab0*/  UISETP.NE.U32.AND UP0, UPT, UR4, 0x4, UPT ;  /* 0x000000040400788c */ /* 0x000fc8000bf05070 */
[----:B------:R-:W-:Y:S02]  /*3ac0*/  USEL UR5, URZ, 0x1, UP0 ;  /* 0x000000013f057887 */ /* 0x000fe40008000000 */
[----:B------:R-:W-:-:S04]  /*3ad0*/  USEL UR4, UR4, URZ, UP0 ;  /* 0x0000003f04047287 */ /* 0x000fc80008000000 */
[----:B------:R-:W-:Y:S01]  /*3ae0*/  LOP3.LUT R0, R0, UR5, RZ, 0x3c, !PT ;  /* 0x0000000500007c12 */ /* 0x000fe2000f8e3cff */
[----:B---3--:R-:W-:-:S06]  /*3af0*/  WARPGROUP.ARRIVE ;  /* 0x00000000000079c5 */ /* 0x008fcc0000000000 */
[----:B------:R-:W-:Y:S01]  /*3b00*/  HGMMA.64x256x16.F32 R24, gdesc[UR12].tnspB, R24, gsb0 ;  /* 0x43e000000c1879f0 */ /* 0x000fe20008000818 */
[----:B------:R-:W-:Y:S01]  /*3b10*/  UIADD3.64 UR12, UR16, 0x200, URZ ;  /* 0x00000200100c7897 */ /* 0x000fe2000fffe03f */
[----:B------:R-:W-:Y:S01]  /*3b20*/  UMOV UR14, UR18 ;  /* 0x00000012000e7c82 */ /* 0x000fe20008000000 */
[----:B------:R-:W-:Y:S01]  /*3b30*/  UMOV UR15, UR19 ;  /* 0x00000013000f7c82 */ /* 0x000fe20008000000 */
[----:B------:R-:W-:Y:S02]  /*3b40*/  WARPGROUP.DEPBAR.LE gsb0, 0x0 ;  /* 0x00008000000079c5 */ /* 0x000fe40000010000 */
[----:B------:R-:W-:-:S15]  /*3b50*/  WARPGROUP.ARRIVE ;  /* 0x00000000000079c5 */ /* 0x000fde0000000000 */
[----:B------:R-:W-:-:S07]  /*3b60*/  NOP ;  /* 0x0000000000007918 */ /* 0x000fce0000000000 */
        /* <DEDUP_REMOVED lines=10> */
[----:B-1----:R-:W-:Y:S05]  /*3c10*/  @!P0 BRA `(.L_x_49) ;  /* 0xfffffff000248947 */ /* 0x002fea000383ffff */
.L_x_47:
[----:B------:R5:W-:Y:S04]  /*3c20*/  STL [R1+0x20c], R148 ;  /* 0x00020c9401007387 */ /* 0x000be80000100800 */
[----:B------:R-:W3:Y:S01]  /*3c30*/  LDL.LU R8, [R1] ;  /* 0x0000000001087983 */ /* 0x000ee20000300800 */
[----:B--2---:R-:W-:Y:S06]  /*3c40*/  BAR.SYNC.DEFER_BLOCKING 0x0 ;  /* 0x0000000000007b1d */ /* 0x004fec0000010000 */
[----:B-----5:R-:W2:Y:S04]  /*3c50*/  LDL.LU R148, [R1+0x4] ;  /* 0x0000040001947983 */ /* 0x020ea80000300800 */
[----:B------:R5:W-:Y:S04]  /*3c60*/  STL [R1+0x208], R149 ;  /* 0x0002089501007387 */ /* 0x000be80000100800 */
[----:B-----5:R-:W5:Y:S01]  /*3c70*/  LDL.LU R149, [R1+0xc] ;  /* 0x00000c0001957983 */ /* 0x020f620000300800 */
[----:B------:R-:W4:Y:S03]  /*3c80*/  @!P1 SYNCS.CCTL.IV [UR7+0x30000] ;  /* 0x03000000ff0099b1 */ /* 0x000f260008000007 */
[----:B------:R-:W5:Y:S04]  /*3c90*/  LDL.LU R9, [R1+0x8] ;  /* 0x0000080001097983 */ /* 0x000f680000300800 */
[----:B------:R1:W-:Y:S01]  /*3ca0*/  STL [R1+0x204], R150 ;  /* 0x0002049601007387 */ /* 0x0003e20000100800 */
[----:B----4-:R-:W-:Y:S06]  /*3cb0*/  BAR.SYNC.DEFER_BLOCKING 0x0 ;  /* 0x0000000000007b1d */ /* 0x010fec0000010000 */
[----:B-1----:R-:W4:Y:S04]  /*3cc0*/  LDL.LU R150, [R1+0x14] ;  /* 0x0000140001967983 */ /* 0x002f280000300800 */
[----:B------:R-:W4:Y:S04]  /*3cd0*/  LDL.LU R10, [R1+0x10] ;  /* 0x00001000010a7983 */ /* 0x000f280000300800 */
[----:B------:R1:W-:Y:S01]  /*3ce0*/  STL [R1+0x200], R151 ;  /* 0x0002009701007387 */ /* 0x0003e20000100800 */
[----:B------:R-:W1:Y:S02]  /*3cf0*/  @!P1 SYNCS.CCTL.IV [UR7+0x30008] ;  /* 0x03000800ff0099b1 */ /* 0x000e640008000007 */
[----:B-1----:R-:W-:Y:S06]  /*3d00*/  BAR.SYNC.DEFER_BLOCKING 0x0 ;  /* 0x0000000000007b1d */ /* 0x002fec0000010000 */
[----:B------:R-:W4:Y:S04]  /*3d10*/  LDL.LU R151, [R1+0x1c] ;  /* 0x00001c0001977983 */ /* 0x000f280000300800 */
[----:B------:R-:W4:Y:S04]  /*3d20*/  LDL.LU R11, [R1+0x18] ;  /* 0x00001800010b7983 */ /* 0x000f280000300800 */
[----:B------:R-:W4:Y:S04]  /*3d30*/  LDL.LU R16, [R1+0x24] ;  /* 0x0000240001107983 */ /* 0x000f280000300800 */
[----:B------:R-:W4:Y:S04]  /*3d40*/  LDL.LU R4, [R1+0x20] ;  /* 0x0000200001047983 */ /* 0x000f280000300800 */
[----:B------:R-:W4:Y:S01]  /*3d50*/  LDL.LU R3, [R1+0x2c] ;  /* 0x00002c0001037983 */ /* 0x000f220000300800 */
[----:B------:R-:W1:Y:S03]  /*3d60*/  @!P1 SYNCS.CCTL.IV [UR7+0x30010] ;  /* 0x03001000ff0099b1 */ /* 0x000e660008000007 */
[----:B------:R-:W4:Y:S04]  /*3d70*/  LDL.LU R5, [R1+0x28] ;  /* 0x0000280001057983 */ /* 0x000f280000300800 */
        /* <DEDUP_REMOVED lines=115> */
[----:B---3--:R-:W3:Y:S01]  /*44b0*/  LDL.LU R2, [R1+0x1f8] ;  /* 0x0001f80001027983 */ /* 0x008ee20000300800 */
[----:B--2---:R-:W-:-:S02]  /*44c0*/  F2FP.F16.F32.PACK_AB R8, R148, R8 ;  /* 0x000000089408723e */ /* 0x004fc400000000ff */
[----:B-----5:R-:W-:Y:S01]  /*44d0*/  F2FP.F16.F32.PACK_AB R9, R149, R9 ;  /* 0x000000099509723e */ /* 0x020fe200000000ff */
[----:B------:R-:W2:Y:S01]  /*44e0*/  LDL.LU R148, [R1+0x20c] ;  /* 0x00020c0001947983 */ /* 0x000ea20000300800 */
[----:B----4-:R-:W-:Y:S02]  /*44f0*/  F2FP.F16.F32.PACK_AB R10, R150, R10 ;  /* 0x0000000a960a723e */ /* 0x010fe400000000ff */
[----:B------:R-:W-:Y:S01]  /*4500*/  F2FP.F16.F32.PACK_AB R11, R151, R11 ;  /* 0x0000000b970b723e */ /* 0x000fe200000000ff */
[----:B------:R-:W2:Y:S04]  /*4510*/  LDL.LU R149, [R1+0x208] ;  /* 0x0002080001957983 */ /* 0x000ea80000300800 */
[----:B------:R-:W4:Y:S04]  /*4520*/  LDL.LU R150, [R1+0x204] ;  /* 0x0002040001967983 */ /* 0x000f280000300800 */
[----:B------:R-:W4:Y:S01]  /*4530*/  LDL.LU R151, [R1+0x200] ;  /* 0x0002000001977983 */ /* 0x000f220000300800 */
[----:B------:R-:W-:Y:S01]  /*4540*/  F2FP.F16.F32.PACK_AB R4, R16, R4 ;  /* 0x000000041004723e */ /* 0x000fe200000000ff */
[----:B------:R-:W-:Y:S01]  /*4550*/  ULOP3.LUT UR26, UR26, 0x3, URZ, 0xc0, !UPT ;  /* 0x000000031a1a7892 */ /* 0x000fe2000f8ec03f */
[----:B------:R-:W-:Y:S01]  /*4560*/  F2FP.F16.F32.PACK_AB R6, R0, R6 ;  /* 0x000000060006723e */ /* 0x000fe200000000ff */
[----:B------:R-:W5:Y:S01]  /*4570*/  S2R R16, SR_TID.X ;  /* 0x0000000000107919 */ /* 0x000f620000002100 */
[----:B------:R-:W-:Y:S01]  /*4580*/  F2FP.F16.F32.PACK_AB R5, R3, R5 ;  /* 0x000000050305723e */ /* 0x000fe200000000ff */
[----:B------:R-:W-:Y:S01]  /*4590*/  ULEA UR4, UR26, UR7, 0xe ;  /* 0x000000071a047291 */ /* 0x000fe2000f8e703f */
[----:B------:R-:W-:Y:S01]  /*45a0*/  F2FP.F16.F32.PACK_AB R152, R243, R152 ;  /* 0x00000098f398723e */ /* 0x000fe200000000ff */
[----:B-1----:R-:W-:Y:S01]  /*45b0*/  BAR.SYNC.DEFER_BLOCKING 0x0 ;  /* 0x0000000000007b1d */ /* 0x002fe20000010000 */
[----:B------:R-:W-:Y:S01]  /*45c0*/  F2FP.F16.F32.PACK_AB R153, R242, R153 ;  /* 0x00000099f299723e */ /* 0x000fe200000000ff */
[----:B------:R-:W-:Y:S01]  /*45d0*/  ULEA UR5, UR26, UR27, 0x6 ;  /* 0x0000001b1a057291 */ /* 0x000fe2000f8e303f */
[----:B------:R-:W-:-:S02]  /*45e0*/  F2FP.F16.F32.PACK_AB R154, R241, R154 ;  /* 0x0000009af19a723e */ /* 0x000fc400000000ff */
[----:B------:R-:W-:Y:S02]  /*45f0*/  ELECT P0, URZ, PT ;  /* 0x00000000003f782f */ /* 0x000fe40003800000 */
[----:B------:R-:W-:Y:S01]  /*4600*/  F2FP.F16.F32.PACK_AB R155, R240, R155 ;  /* 0x0000009bf09b723e */ /* 0x000fe200000000ff */
[----:B------:R-:W-:Y:S01]  /*4610*/  UMOV UR6, UR11 ;  /* 0x0000000b00067c82 */ /* 0x000fe20008000000 */
[----:B------:R-:W-:Y:S02]  /*4620*/  F2FP.F16.F32.PACK_AB R24, R25, R24 ;  /* 0x000000181918723e */ /* 0x000fe400000000ff */
[----:B------:R-:W-:Y:S02]  /*4630*/  F2FP.F16.F32.PACK_AB R25, R27, R26 ;  /* 0x0000001a1b19723e */ /* 0x000fe400000000ff */
[----:B------:R-:W-:Y:S02]  /*4640*/  F2FP.F16.F32.PACK_AB R56, R57, R56 ;  /* 0x000000383938723e */ /* 0x000fe400000000ff */
[----:B------:R-:W-:-:S02]  /*4650*/  F2FP.F16.F32.PACK_AB R26, R29, R28 ;  /* 0x0000001c1d1a723e */ /* 0x000fc400000000ff */
[----:B------:R-:W-:Y:S02]  /*4660*/  F2FP.F16.F32.PACK_AB R27, R31, R30 ;  /* 0x0000001e1f1b723e */ /* 0x000fe400000000ff */
[----:B------:R-:W-:Y:S02]  /*4670*/  F2FP.F16.F32.PACK_AB R57, R59, R58 ;  /* 0x0000003a3b39723e */ /* 0x000fe400000000ff */
[----:B------:R-:W-:Y:S02]  /*4680*/  F2FP.F16.F32.PACK_AB R88, R89, R88 ;  /* 0x000000585958723e */ /* 0x000fe400000000ff */
[----:B------:R-:W-:Y:S02]  /*4690*/  F2FP.F16.F32.PACK_AB R58, R61, R60 ;  /* 0x0000003c3d3a723e */ /* 0x000fe400000000ff */
[----:B------:R-:W-:Y:S01]  /*46a0*/  F2FP.F16.F32.PACK_AB R59, R63, R62 ;  /* 0x0000003e3f3b723e */ /* 0x000fe200000000ff */
[----:B------:R-:W1:Y:S01]  /*46b0*/  @!P1 SYNCS.CCTL.IV [UR7+0x30018] ;  /* 0x03001800ff0099b1 */ /* 0x000e620008000007 */
[----:B------:R-:W-:-:S02]  /*46c0*/  F2FP.F16.F32.PACK_AB R89, R91, R90 ;  /* 0x0000005a5b59723e */ /* 0x000fc400000000ff */
[----:B------:R-:W-:Y:S01]  /*46d0*/  F2FP.F16.F32.PACK_AB R120, R121, R120 ;  /* 0x000000787978723e */ /* 0x000fe200000000ff */
[C---:B-----5:R-:W-:Y:S01]  /*46e0*/  IMAD.SHL.U32 R0, R16.reuse, 0x80, RZ ;  /* 0x0000008010007824 */ /* 0x060fe200078e00ff */
[----:B------:R-:W-:Y:S01]  /*46f0*/  F2FP.F16.F32.PACK_AB R168, R227, R168 ;  /* 0x000000a8e3a8723e */ /* 0x000fe200000000ff */
[----:B------:R-:W-:Y:S01]  /*4700*/  IMAD.SHL.U32 R3, R16, 0x10, RZ ;  /* 0x0000001010037824 */ /* 0x000fe200078e00ff */
[----:B------:R-:W-:Y:S02]  /*4710*/  F2FP.F16.F32.PACK_AB R90, R93, R92 ;  /* 0x0000005c5d5a723e */ /* 0x000fe400000000ff */
[----:B------:R-:W-:Y:S02]  /*4720*/  LOP3.LUT R0, R0, 0x780, RZ, 0xc0, !PT ;  /* 0x0000078000007812 */ /* 0x000fe400078ec0ff */
[----:B------:R-:W-:Y:S02]  /*4730*/  F2FP.F16.F32.PACK_AB R91, R95, R94 ;  /* 0x0000005e5f5b723e */ /* 0x000fe400000000ff */
[----:B------:R-:W-:-:S02]  /*4740*/  LOP3.LUT R3, R0, 0x70, R3, 0xf8, !PT ;  /* 0x0000007000037812 */ /* 0x000fc400078ef803 */
[----:B------:R-:W-:Y:S02]  /*4750*/  F2FP.F16.F32.PACK_AB R169, R226, R169 ;  /* 0x000000a9e2a9723e */ /* 0x000fe400000000ff */
[----:B------:R-:W-:Y:S01]  /*4760*/  LOP3.LUT R3, R3, 0x10, R16, 0x78, !PT ;  /* 0x0000001003037812 */ /* 0x000fe200078e7810 */
[----:B------:R-:W-:Y:S01]  /*4770*/  IMAD.SHL.U32 R16, R16, 0x40, RZ ;  /* 0x0000004010107824 */ /* 0x000fe200078e00ff */
[----:B------:R-:W-:Y:S02]  /*4780*/  F2FP.F16.F32.PACK_AB R121, R123, R122 ;  /* 0x0000007a7b79723e */ /* 0x000fe400000000ff */
[----:B------:R-:W-:Y:S02]  /*4790*/  F2FP.F16.F32.PACK_AB R170, R225, R170 ;  /* 0x000000aae1aa723e */ /* 0x000fe400000000ff */
[----:B------:R-:W-:Y:S02]  /*47a0*/  LOP3.LUT R3, R3, 0x1800, R16, 0xf8, !PT ;  /* 0x0000180003037812 */ /* 0x000fe400078ef810 */
[----:B------:R-:W-:-:S02]  /*47b0*/  F2FP.F16.F32.PACK_AB R122, R125, R124 ;  /* 0x0000007c7d7a723e */ /* 0x000fc400000000ff */
[----:B------:R-:W-:Y:S01]  /*47c0*/  F2FP.F16.F32.PACK_AB R123, R127, R126 ;  /* 0x0000007e7f7b723e */ /* 0x000fe200000000ff */
[----:B------:R-:W-:Y:S01]  /*47d0*/  VIADD R0, R3, UR7 ;  /* 0x0000000703007c36 */ /* 0x000fe20008000000 */
[----:B------:R-:W-:Y:S02]  /*47e0*/  F2FP.F16.F32.PACK_AB R171, R224, R171 ;  /* 0x000000abe0ab723e */ /* 0x000fe400000000ff */
[----:B------:R-:W-:Y:S02]  /*47f0*/  F2FP.F16.F32.PACK_AB R7, R252, R7 ;  /* 0x00000007fc07723e */ /* 0x000fe400000000ff */
[----:B-1----:R1:W-:Y:S01]  /*4800*/  STSM.16.M88.4 [R0], R8 ;  /* 0x0000000800007844 */ /* 0x0023e20000000200 */
[----:B------:R-:W-:Y:S02]  /*4810*/  F2FP.F16.F32.PACK_AB R156, R239, R156 ;  /* 0x0000009cef9c723e */ /* 0x000fe400000000ff */
[----:B------:R-:W-:Y:S01]  /*4820*/  F2FP.F16.F32.PACK_AB R157, R238, R157 ;  /* 0x0000009dee9d723e */ /* 0x000fe200000000ff */
[----:B------:R-:W-:Y:S01]  /*4830*/  STSM.16.M88.4 [R0+0x4000], R152 ;  /* 0x0040009800007844 */ /* 0x000fe20000000200 */
[----:B------:R-:W-:-:S02]  /*4840*/  F2FP.F16.F32.PACK_AB R158, R237, R158 ;  /* 0x0000009eed9e723e */ /* 0x000fc400000000ff */
[----:B------:R-:W-:Y:S01]  /*4850*/  F2FP.F16.F32.PACK_AB R159, R236, R159 ;  /* 0x0000009fec9f723e */ /* 0x000fe200000000ff */
[----:B------:R-:W-:Y:S01]  /*4860*/  STSM.16.M88.4 [R0+0x8000], R168 ;  /* 0x008000a800007844 */ /* 0x000fe20000000200 */
[----:B------:R-:W-:Y:S02]  /*4870*/  F2FP.F16.F32.PACK_AB R172, R223, R172 ;  /* 0x000000acdfac723e */ /* 0x000fe400000000ff */
[----:B------:R-:W-:Y:S02]  /*4880*/  F2FP.F16.F32.PACK_AB R173, R222, R173 ;  /* 0x000000addead723e */ /* 0x000fe400000000ff */
[----:B------:R-:W-:Y:S02]  /*4890*/  F2FP.F16.F32.PACK_AB R32, R33, R32 ;  /* 0x000000202120723e */ /* 0x000fe400000000ff */
[----:B------:R-:W-:Y:S02]  /*48a0*/  F2FP.F16.F32.PACK_AB R33, R35, R34 ;  /* 0x000000222321723e */ /* 0x000fe400000000ff */
[----:B------:R-:W-:-:S02]  /*48b0*/  F2FP.F16.F32.PACK_AB R64, R65, R64 ;  /* 0x000000404140723e */ /* 0x000fc400000000ff */
[----:B------:R-:W-:Y:S02]  /*48c0*/  F2FP.F16.F32.PACK_AB R174, R221, R174 ;  /* 0x000000aeddae723e */ /* 0x000fe400000000ff */
[----:B-1----:R-:W-:Y:S02]  /*48d0*/  LOP3.LUT R8, R3, 0x40, RZ, 0x3c, !PT ;  /* 0x0000004003087812 */ /* 0x002fe400078e3cff */
[----:B------:R-:W-:Y:S02]  /*48e0*/  F2FP.F16.F32.PACK_AB R34, R37, R36 ;  /* 0x000000242522723e */ /* 0x000fe400000000ff */
[----:B------:R-:W-:Y:S01]  /*48f0*/  F2FP.F16.F32.PACK_AB R35, R39, R38 ;  /* 0x000000262723723e */ /* 0x000fe200000000ff */
[----:B------:R-:W-:Y:S01]  /*4900*/  VIADD R8, R8, UR7 ;  /* 0x0000000708087c36 */ /* 0x000fe20008000000 */
[----:B------:R-:W-:Y:S02]  /*4910*/  F2FP.F16.F32.PACK_AB R175, R220, R175 ;  /* 0x000000afdcaf723e */ /* 0x000fe400000000ff */
[----:B------:R-:W-:-:S02]  /*4920*/  F2FP.F16.F32.PACK_AB R65, R67, R66 ;  /* 0x000000424341723e */ /* 0x000fc400000000ff */
[----:B------:R-:W-:Y:S02]  /*4930*/  F2FP.F16.F32.PACK_AB R96, R97, R96 ;  /* 0x000000606160723e */ /* 0x000fe400000000ff */
[----:B------:R-:W-:Y:S02]  /*4940*/  F2FP.F16.F32.PACK_AB R66, R69, R68 ;  /* 0x000000444542723e */ /* 0x000fe400000000ff */
        /* <DEDUP_REMOVED lines=46> */
[----:B------:R-:W-:Y:S01]  /*4c30*/  F2FP.F16.F32.PACK_AB R166, R229, R166 ;  /* 0x000000a6e5a6723e */ /* 0x000fe200000000ff */
[----:B------:R-:W-:Y:S01]  /*4c40*/  STSM.16.M88.4 [R0+0xc000], R184 ;  /* 0x00c000b800007844 */ /* 0x000fe20000000200 */
[----:B------:R-:W-:Y:S02]  /*4c50*/  F2FP.F16.F32.PACK_AB R167, R228, R167 ;  /* 0x000000a7e4a7723e */ /* 0x000fe400000000ff */
[----:B------:R-:W-:Y:S01]  /*4c60*/  F2FP.F16.F32.PACK_AB R188, R207, R188 ;  /* 0x000000bccfbc723e */ /* 0x000fe200000000ff */
[----:B------:R-:W-:Y:S01]  /*4c70*/  STSM.16.M88.4 [R0+0x2000], R24 ;  /* 0x0020001800007844 */ /* 0x000fe20000000200 */
[----:B------:R-:W-:Y:S02]  /*4c80*/  F2FP.F16.F32.PACK_AB R180, R215, R180 ;  /* 0x000000b4d7b4723e */ /* 0x000fe400000000ff */
[----:B------:R-:W-:Y:S01]  /*4c90*/  F2FP.F16.F32.PACK_AB R181, R214, R181 ;  /* 0x000000b5d6b5723e */ /* 0x000fe200000000ff */
[----:B------:R-:W-:Y:S01]  /*4ca0*/  STSM.16.M88.4 [R0+0x6000], R56 ;  /* 0x0060003800007844 */ /* 0x000fe20000000200 */
[----:B------:R-:W-:-:S02]  /*4cb0*/  F2FP.F16.F32.PACK_AB R182, R213, R182 ;  /* 0x000000b6d5b6723e */ /* 0x000fc400000000ff */
[----:B------:R-:W-:Y:S01]  /*4cc0*/  F2FP.F16.F32.PACK_AB R189, R206, R189 ;  /* 0x000000bdcebd723e */ /* 0x000fe200000000ff */
[----:B------:R-:W-:Y:S01]  /*4cd0*/  STSM.16.M88.4 [R0+0xa000], R88 ;  /* 0x00a0005800007844 */ /* 0x000fe20000000200 */
[----:B------:R-:W-:Y:S02]  /*4ce0*/  F2FP.F16.F32.PACK_AB R183, R212, R183 ;  /* 0x000000b7d4b7723e */ /* 0x000fe400000000ff */
[----:B------:R-:W-:Y:S01]  /*4cf0*/  F2FP.F16.F32.PACK_AB R48, R49, R48 ;  /* 0x000000303130723e */ /* 0x000fe200000000ff */
[----:B------:R-:W-:Y:S01]  /*4d00*/  STSM.16.M88.4 [R0+0xe000], R120 ;  /* 0x00e0007800007844 */ /* 0x000fe20000000200 */
        /* <DEDUP_REMOVED lines=22> */
[----:B---3--:R-:W-:Y:S02]  /*4e70*/  F2FP.F16.F32.PACK_AB R199, R17, R2 ;  /* 0x0000000211c7723e */ /* 0x008fe400000000ff */
[C---:B------:R-:W-:Y:S02]  /*4e80*/  LOP3.LUT R2, R3.reuse, 0x20, RZ, 0x3c, !PT ;  /* 0x0000002003027812 */ /* 0x040fe400078e3cff */
[----:B------:R-:W-:-:S03]  /*4e90*/  LOP3.LUT R3, R3, 0x60, RZ, 0x3c, !PT ;  /* 0x0000006003037812 */ /* 0x000fc600078e3cff */
[----:B------:R-:W-:Y:S01]  /*4ea0*/  VIADD R2, R2, UR7 ;  /* 0x0000000702027c36 */ /* 0x000fe20008000000 */
[----:B--2---:R-:W-:Y:S01]  /*4eb0*/  F2FP.F16.F32.PACK_AB R146, R149, R148 ;  /* 0x000000949592723e */ /* 0x004fe200000000ff */
[----:B------:R-:W-:-:S03]  /*4ec0*/  VIADD R3, R3, UR7 ;  /* 0x0000000703037c36 */ /* 0x000fc60008000000 */
[----:B------:R-:W-:Y:S04]  /*4ed0*/  STSM.16.M88.4 [R2], R4 ;  /* 0x0000000402007844 */ /* 0x000fe80000000200 */
[----:B------:R-:W-:Y:S01]  /*4ee0*/  STSM.16.M88.4 [R2+0x4000], R156 ;  /* 0x0040009c02007844 */ /* 0x000fe20000000200 */
[----:B----4-:R-:W-:-:S03]  /*4ef0*/  F2FP.F16.F32.PACK_AB R147, R151, R150 ;  /* 0x000000969793723e */ /* 0x010fc600000000ff */
[----:B------:R-:W-:Y:S04]  /*4f00*/  STSM.16.M88.4 [R2+0x8000], R172 ;  /* 0x008000ac02007844 */ /* 0x000fe80000000200 */
[----:B------:R-:W-:Y:S04]  /*4f10*/  STSM.16.M88.4 [R2+0xc000], R188 ;  /* 0x00c000bc02007844 */ /* 0x000fe80000000200 */
[----:B------:R-:W-:Y:S04]  /*4f20*/  STSM.16.M88.4 [R2+0x2000], R32 ;  /* 0x0020002002007844 */ /* 0x000fe80000000200 */
[----:B------:R-:W-:Y:S04]  /*4f30*/  STSM.16.M88.4 [R2+0x6000], R64 ;  /* 0x0060004002007844 */ /* 0x000fe80000000200 */
[----:B------:R-:W-:Y:S04]  /*4f40*/  STSM.16.M88.4 [R2+0xa000], R96 ;  /* 0x00a0006002007844 */ /* 0x000fe80000000200 */
[----:B------:R-:W-:Y:S04]  /*4f50*/  STSM.16.M88.4 [R2+0xe000], R128 ;  /* 0x00e0008002007844 */ /* 0x000fe80000000200 */
[----:B------:R-:W-:Y:S04]  /*4f60*/  STSM.16.M88.4 [R8], R12 ;  /* 0x0000000c08007844 */ /* 0x000fe80000000200 */
[----:B------:R-:W-:Y:S04]  /*4f70*/  STSM.16.M88.4 [R8+0x4000], R160 ;  /* 0x004000a008007844 */ /* 0x000fe80000000200 */
        /* <DEDUP_REMOVED lines=13> */
[----:B------:R-:W-:Y:S01]  /*5050*/  STSM.16.M88.4 [R3+0xe000], R144 ;  /* 0x00e0009003007844 */ /* 0x000fe20000000200 */
[----:B------:R1:W-:Y:S06]  /*5060*/  MEMBAR.ALL.CTA ;  /* 0x0000000000007992 */ /* 0x0003ec0000008000 */
[----:B-1----:R-:W1:Y:S02]  /*5070*/  FENCE.VIEW.ASYNC.S ;  /* 0x00000000000073c6 */ /* 0x002e640000000000 */
[----:B-1----:R-:W-:Y:S06]  /*5080*/  BAR.SYNC.DEFER_BLOCKING 0x0 ;  /* 0x0000000000007b1d */ /* 0x002fec0000010000 */
[----:B------:R1:W-:Y:S01]  /*5090*/  UTMASTG.2D [UR4], [UR24] ;  /* 0x00000004180073b5 */ /* 0x0003e20008008000 */
[----:B------:R0:W-:Y:S01]  /*50a0*/  UTMACMDFLUSH ;  /* 0x00000000000079b7 */ /* 0x0001e20000000000 */
[----:B------:R-:W-:-:S04]  /*50b0*/  DEPBAR.LE SB0, 0x0 ;  /* 0x000080000000791a */ /* 0x000fc80000000000 */
[----:B------:R-:W-:Y:S06]  /*50c0*/  BAR.SYNC.DEFER_BLOCKING 0x0 ;  /* 0x0000000000007b1d */ /* 0x000fec0000010000 */
[----:B-1----:R-:W-:Y:S05]  /*50d0*/  EXIT ;  /* 0x000000000000794d */ /* 0x002fea0003800000 */
.L_x_48:
[----:B------:R-:W2:Y:S02]  /*50e0*/  SYNCS.PHASECHK.TRANS64.TRYWAIT P0, [UR6+0x30000], R2 ;  /* 0x03000002ff0075a7 */ /* 0x000ea40008000146 */
[----:B--2---:R-:W-:Y:S05]  /*50f0*/  @!P0 BRA `(.L_x_48) ;  /* 0xfffffffc00f88947 */ /* 0x004fea000383ffff */
[----:B------:R-:W-:Y:S05]  /*5100*/  BRA `(.L_x_50) ;  /* 0xffffffdc005c7947 */ /* 0x000fea000383ffff */
.L_x_51:
[----:B------:R-:W-:-:S00]  /*5110*/  BRA `(.L_x_51) ;  /* 0xfffffffc00fc7947 */ /* 0x000fc0000383ffff */
[----:B------:R-:W-:-:S00]  /*5120*/  NOP ;  /* 0x0000000000007918 */ /* 0x000fc00000000000 */
        /* <DEDUP_REMOVED lines=13> */
.L_x_52:


//--------------------- .nv.shared.gluon_wgmma    --------------------------
	.section	.nv.shared.gluon_wgmma,"aw",@nobits
	.sectionflags	@""
	.align	16
	.zero		1024


//--------------------- .nv.shared.reserved.0     --------------------------
	.section	.nv.shared.reserved.0,"aw",@nobits
	.weak		__nv_reservedSMEM_offset_0_alias
	.size		__nv_reservedSMEM_offset_0_alias, 0, 0
	.other		__nv_reservedSMEM_offset_0_alias,@"STO_CUDA_RESERVED_SHARED STV_DEFAULT"
__nv_reservedSMEM_offset_0_alias:
	.zero		0


//--------------------- .nv.constant0.gluon_wgmma --------------------------
	.section	.nv.constant0.gluon_wgmma,"a",@progbits
	.sectionflags	@""
	.align	4
.nv.constant0.gluon_wgmma:
	.zero		608


//--------------------- SYMBOLS --------------------------

	.type		.nv.reservedSmem.offset0,@object
	.size		.nv.reservedSmem.offset0,0x4
